//
// Generated by NVIDIA NVVM Compiler
//
// Compiler Build ID: CL-36424714
// Cuda compilation tools, release 13.0, V13.0.88
// Based on NVVM 20.0.0
//

.version 9.0
.target sm_100
.address_size 64

	// .globl	_Z23single_image_global_gpuPfPiS_S_iS_S_ff
// _ZZ23single_image_global_gpuPfPiS_S_iS_S_ffE2Mv has been demoted
// _ZZ23single_image_global_gpuPfPiS_S_iS_S_ffE14label_word_vec has been demoted
// _ZZ23single_image_global_gpuPfPiS_S_iS_S_ffE10w_label_Mv has been demoted
// _ZZ23single_image_global_gpuPfPiS_S_iS_S_ffE9sum_w_err has been demoted

.visible .entry _Z23single_image_global_gpuPfPiS_S_iS_S_ff(
	.param .u64 .ptr .align 1 _Z23single_image_global_gpuPfPiS_S_iS_S_ff_param_0,
	.param .u64 .ptr .align 1 _Z23single_image_global_gpuPfPiS_S_iS_S_ff_param_1,
	.param .u64 .ptr .align 1 _Z23single_image_global_gpuPfPiS_S_iS_S_ff_param_2,
	.param .u64 .ptr .align 1 _Z23single_image_global_gpuPfPiS_S_iS_S_ff_param_3,
	.param .u32 _Z23single_image_global_gpuPfPiS_S_iS_S_ff_param_4,
	.param .u64 .ptr .align 1 _Z23single_image_global_gpuPfPiS_S_iS_S_ff_param_5,
	.param .u64 .ptr .align 1 _Z23single_image_global_gpuPfPiS_S_iS_S_ff_param_6,
	.param .f32 _Z23single_image_global_gpuPfPiS_S_iS_S_ff_param_7,
	.param .f32 _Z23single_image_global_gpuPfPiS_S_iS_S_ff_param_8
)
{
	.reg .pred 	%p<12>;
	.reg .b32 	%r<75>;
	.reg .b32 	%f<108>;
	.reg .b64 	%rd<35>;
	.reg .b64 	%fd<55>;
	// demoted variable
	.shared .align 4 .b8 _ZZ23single_image_global_gpuPfPiS_S_iS_S_ffE2Mv[1200];
	// demoted variable
	.shared .align 4 .b8 _ZZ23single_image_global_gpuPfPiS_S_iS_S_ffE14label_word_vec[1200];
	// demoted variable
	.shared .align 4 .b8 _ZZ23single_image_global_gpuPfPiS_S_iS_S_ffE10w_label_Mv[4];
	// demoted variable
	.shared .align 4 .b8 _ZZ23single_image_global_gpuPfPiS_S_iS_S_ffE9sum_w_err[1200];
	ld.param.u64 	%rd11, [_Z23single_image_global_gpuPfPiS_S_iS_S_ff_param_0];
	ld.param.u64 	%rd12, [_Z23single_image_global_gpuPfPiS_S_iS_S_ff_param_1];
	ld.param.u64 	%rd13, [_Z23single_image_global_gpuPfPiS_S_iS_S_ff_param_2];
	ld.param.u64 	%rd14, [_Z23single_image_global_gpuPfPiS_S_iS_S_ff_param_3];
	ld.param.u32 	%r28, [_Z23single_image_global_gpuPfPiS_S_iS_S_ff_param_4];
	ld.param.f32 	%f3, [_Z23single_image_global_gpuPfPiS_S_iS_S_ff_param_7];
	ld.param.f32 	%f4, [_Z23single_image_global_gpuPfPiS_S_iS_S_ff_param_8];
	cvta.to.global.u64 	%rd1, %rd13;
	cvta.to.global.u64 	%rd2, %rd11;
	cvta.to.global.u64 	%rd3, %rd14;
	cvta.to.global.u64 	%rd4, %rd12;
	mov.u32 	%r1, %ctaid.x;
	mov.u32 	%r2, %tid.x;
	shl.b32 	%r3, %r2, 12;
	shl.b32 	%r30, %r2, 2;
	mov.u32 	%r31, _ZZ23single_image_global_gpuPfPiS_S_iS_S_ffE14label_word_vec;
	add.s32 	%r4, %r31, %r30;
	mov.u32 	%r32, _ZZ23single_image_global_gpuPfPiS_S_iS_S_ffE9sum_w_err;
	add.s32 	%r5, %r32, %r30;
	cvt.f64.f32 	%fd1, %f4;
	cvt.f64.f32 	%fd2, %f3;
	mov.b32 	%r63, 0;
	mul.wide.u32 	%rd15, %r2, 16384;
	add.s64 	%rd16, %rd15, %rd1;
	add.s64 	%rd5, %rd16, 16;
	mul.wide.u32 	%rd18, %r1, 16384;
	add.s64 	%rd19, %rd18, %rd2;
$L__BB0_1:
	mul.wide.u32 	%rd17, %r63, 163840;
	add.s64 	%rd20, %rd19, %rd17;
	add.s64 	%rd33, %rd20, 16;
	mov.b32 	%r64, 0;
	mov.u64 	%rd34, %rd5;
	mov.u32 	%r65, %r64;
$L__BB0_2:
	ld.global.f32 	%f5, [%rd34+-16];
	ld.global.f32 	%f6, [%rd33+-16];
	cvt.rn.f32.s32 	%f7, %r65;
	fma.rn.f32 	%f8, %f5, %f6, %f7;
	cvt.rzi.s32.f32 	%r34, %f8;
	ld.global.f32 	%f9, [%rd34+-12];
	ld.global.f32 	%f10, [%rd33+-12];
	cvt.rn.f32.s32 	%f11, %r34;
	fma.rn.f32 	%f12, %f9, %f10, %f11;
	cvt.rzi.s32.f32 	%r35, %f12;
	ld.global.f32 	%f13, [%rd34+-8];
	ld.global.f32 	%f14, [%rd33+-8];
	cvt.rn.f32.s32 	%f15, %r35;
	fma.rn.f32 	%f16, %f13, %f14, %f15;
	cvt.rzi.s32.f32 	%r36, %f16;
	ld.global.f32 	%f17, [%rd34+-4];
	ld.global.f32 	%f18, [%rd33+-4];
	cvt.rn.f32.s32 	%f19, %r36;
	fma.rn.f32 	%f20, %f17, %f18, %f19;
	cvt.rzi.s32.f32 	%r37, %f20;
	ld.global.f32 	%f21, [%rd34];
	ld.global.f32 	%f22, [%rd33];
	cvt.rn.f32.s32 	%f23, %r37;
	fma.rn.f32 	%f24, %f21, %f22, %f23;
	cvt.rzi.s32.f32 	%r38, %f24;
	ld.global.f32 	%f25, [%rd34+4];
	ld.global.f32 	%f26, [%rd33+4];
	cvt.rn.f32.s32 	%f27, %r38;
	fma.rn.f32 	%f28, %f25, %f26, %f27;
	cvt.rzi.s32.f32 	%r39, %f28;
	ld.global.f32 	%f29, [%rd34+8];
	ld.global.f32 	%f30, [%rd33+8];
	cvt.rn.f32.s32 	%f31, %r39;
	fma.rn.f32 	%f32, %f29, %f30, %f31;
	cvt.rzi.s32.f32 	%r40, %f32;
	ld.global.f32 	%f33, [%rd34+12];
	ld.global.f32 	%f34, [%rd33+12];
	cvt.rn.f32.s32 	%f35, %r40;
	fma.rn.f32 	%f36, %f33, %f34, %f35;
	cvt.rzi.s32.f32 	%r65, %f36;
	add.s32 	%r64, %r64, 8;
	add.s64 	%rd34, %rd34, 32;
	add.s64 	%rd33, %rd33, 32;
	setp.ne.s32 	%p1, %r64, 4096;
	mov.f64 	%fd54, 0d8000000000000000;
	@%p1 bra 	$L__BB0_2;
	setp.ne.s32 	%p2, %r2, 1;
	cvt.rn.f32.s32 	%f37, %r65;
	shl.b32 	%r42, %r2, 2;
	mov.u32 	%r43, _ZZ23single_image_global_gpuPfPiS_S_iS_S_ffE2Mv;
	add.s32 	%r44, %r43, %r42;
	st.shared.f32 	[%r44], %f37;
	mad.lo.s32 	%r45, %r63, 10, %r1;
	mul.wide.u32 	%rd21, %r45, 4;
	add.s64 	%rd22, %rd4, %rd21;
	ld.global.u32 	%r46, [%rd22];
	mad.lo.s32 	%r47, %r46, 300, %r2;
	mul.wide.s32 	%rd23, %r47, 4;
	add.s64 	%rd24, %rd3, %rd23;
	ld.global.f32 	%f38, [%rd24];
	st.shared.f32 	[%r4], %f38;
	mov.b32 	%r70, 0;
	st.shared.u32 	[_ZZ23single_image_global_gpuPfPiS_S_iS_S_ffE10w_label_Mv], %r70;
	mul.f32 	%f39, %f38, %f37;
	atom.shared.add.f32 	%f40, [_ZZ23single_image_global_gpuPfPiS_S_iS_S_ffE10w_label_Mv], %f39;
	st.shared.u32 	[%r5], %r70;
	bar.sync 	0;
	@%p2 bra 	$L__BB0_15;
	setp.lt.s32 	%p3, %r28, 1;
	mov.b32 	%r70, 0;
	@%p3 bra 	$L__BB0_13;
	ld.global.u32 	%r11, [%rd4];
	ld.shared.f32 	%f41, [_ZZ23single_image_global_gpuPfPiS_S_iS_S_ffE10w_label_Mv];
	cvt.f64.f32 	%fd7, %f41;
	mov.f64 	%fd8, 0d3FB999999999999A;
	sub.f64 	%fd3, %fd8, %fd7;
	mov.b32 	%r66, 0;
	mov.u32 	%r70, %r66;
$L__BB0_6:
	setp.eq.s32 	%p4, %r66, %r11;
	mov.u32 	%r71, %r11;
	@%p4 bra 	$L__BB0_12;
	mul.lo.s32 	%r14, %r66, 300;
	mov.f32 	%f107, 0f00000000;
	mov.b32 	%r68, 0;
$L__BB0_8:
	shl.b32 	%r51, %r68, 2;
	add.s32 	%r53, %r43, %r51;
	ld.shared.f32 	%f43, [%r53];
	add.s32 	%r54, %r68, %r14;
	mul.wide.s32 	%rd25, %r54, 4;
	add.s64 	%rd26, %rd3, %rd25;
	ld.global.f32 	%f44, [%rd26];
	add.f32 	%f45, %f43, %f44;
	add.f32 	%f46, %f107, %f45;
	ld.shared.f32 	%f47, [%r53+4];
	ld.global.f32 	%f48, [%rd26+4];
	add.f32 	%f49, %f47, %f48;
	add.f32 	%f50, %f46, %f49;
	ld.shared.f32 	%f51, [%r53+8];
	ld.global.f32 	%f52, [%rd26+8];
	add.f32 	%f53, %f51, %f52;
	add.f32 	%f54, %f50, %f53;
	ld.shared.f32 	%f55, [%r53+12];
	ld.global.f32 	%f56, [%rd26+12];
	add.f32 	%f57, %f55, %f56;
	add.f32 	%f107, %f54, %f57;
	add.s32 	%r68, %r68, 4;
	setp.ne.s32 	%p5, %r68, 300;
	@%p5 bra 	$L__BB0_8;
	cvt.f64.f32 	%fd9, %f107;
	add.f64 	%fd10, %fd3, %fd9;
	cvt.rn.f32.f64 	%f58, %fd10;
	setp.leu.f32 	%p6, %f58, 0f00000000;
	mov.u32 	%r71, %r66;
	@%p6 bra 	$L__BB0_12;
	add.s32 	%r70, %r70, 1;
	mov.b32 	%r69, 0;
$L__BB0_11:
	add.s32 	%r56, %r69, %r14;
	mul.wide.s32 	%rd27, %r56, 4;
	add.s64 	%rd28, %rd3, %rd27;
	ld.global.f32 	%f59, [%rd28];
	shl.b32 	%r57, %r69, 2;
	mov.u32 	%r58, _ZZ23single_image_global_gpuPfPiS_S_iS_S_ffE9sum_w_err;
	add.s32 	%r59, %r58, %r57;
	ld.shared.f32 	%f60, [%r59];
	add.f32 	%f61, %f59, %f60;
	st.shared.f32 	[%r59], %f61;
	ld.global.f32 	%f62, [%rd28+4];
	ld.shared.f32 	%f63, [%r59+4];
	add.f32 	%f64, %f62, %f63;
	st.shared.f32 	[%r59+4], %f64;
	ld.global.f32 	%f65, [%rd28+8];
	ld.shared.f32 	%f66, [%r59+8];
	add.f32 	%f67, %f65, %f66;
	st.shared.f32 	[%r59+8], %f67;
	ld.global.f32 	%f68, [%rd28+12];
	ld.shared.f32 	%f69, [%r59+12];
	add.f32 	%f70, %f68, %f69;
	st.shared.f32 	[%r59+12], %f70;
	add.s32 	%r69, %r69, 4;
	setp.ne.s32 	%p7, %r69, 300;
	mov.u32 	%r71, %r28;
	@%p7 bra 	$L__BB0_11;
$L__BB0_12:
	add.s32 	%r66, %r71, 1;
	setp.lt.s32 	%p8, %r66, %r28;
	@%p8 bra 	$L__BB0_6;
$L__BB0_13:
	setp.lt.s32 	%p9, %r70, 1;
	@%p9 bra 	$L__BB0_15;
	div.u32 	%r60, 1000, %r70;
	cvt.rn.f64.u32 	%fd12, %r60;
	neg.f64 	%fd54, %fd12;
$L__BB0_15:
	bar.sync 	0;
	ld.shared.f32 	%f71, [%r5];
	cvt.rn.f32.s32 	%f72, %r70;
	ld.shared.f32 	%f73, [%r4];
	fma.rn.f32 	%f74, %f71, %f72, %f73;
	st.shared.f32 	[%r4], %f74;
	mov.b32 	%r74, 0;
$L__BB0_16:
	add.s32 	%r62, %r3, %r74;
	mul.wide.u32 	%rd29, %r62, 4;
	add.s64 	%rd30, %rd1, %rd29;
	ld.shared.f32 	%f75, [%r4];
	cvt.f64.f32 	%fd13, %f75;
	mul.f64 	%fd14, %fd54, %fd13;
	mul.wide.u32 	%rd31, %r74, 4;
	add.s64 	%rd32, %rd2, %rd31;
	ld.global.f32 	%f76, [%rd32];
	cvt.f64.f32 	%fd15, %f76;
	mul.f64 	%fd16, %fd14, %fd15;
	fma.rn.f64 	%fd17, %fd16, %fd1, %fd2;
	cvt.rn.f32.f64 	%f77, %fd17;
	atom.global.add.f32 	%f78, [%rd30], %f77;
	ld.shared.f32 	%f79, [%r4];
	cvt.f64.f32 	%fd18, %f79;
	mul.f64 	%fd19, %fd54, %fd18;
	ld.global.f32 	%f80, [%rd32+4];
	cvt.f64.f32 	%fd20, %f80;
	mul.f64 	%fd21, %fd19, %fd20;
	fma.rn.f64 	%fd22, %fd21, %fd1, %fd2;
	cvt.rn.f32.f64 	%f81, %fd22;
	atom.global.add.f32 	%f82, [%rd30+4], %f81;
	ld.shared.f32 	%f83, [%r4];
	cvt.f64.f32 	%fd23, %f83;
	mul.f64 	%fd24, %fd54, %fd23;
	ld.global.f32 	%f84, [%rd32+8];
	cvt.f64.f32 	%fd25, %f84;
	mul.f64 	%fd26, %fd24, %fd25;
	fma.rn.f64 	%fd27, %fd26, %fd1, %fd2;
	cvt.rn.f32.f64 	%f85, %fd27;
	atom.global.add.f32 	%f86, [%rd30+8], %f85;
	ld.shared.f32 	%f87, [%r4];
	cvt.f64.f32 	%fd28, %f87;
	mul.f64 	%fd29, %fd54, %fd28;
	ld.global.f32 	%f88, [%rd32+12];
	cvt.f64.f32 	%fd30, %f88;
	mul.f64 	%fd31, %fd29, %fd30;
	fma.rn.f64 	%fd32, %fd31, %fd1, %fd2;
	cvt.rn.f32.f64 	%f89, %fd32;
	atom.global.add.f32 	%f90, [%rd30+12], %f89;
	ld.shared.f32 	%f91, [%r4];
	cvt.f64.f32 	%fd33, %f91;
	mul.f64 	%fd34, %fd54, %fd33;
	ld.global.f32 	%f92, [%rd32+16];
	cvt.f64.f32 	%fd35, %f92;
	mul.f64 	%fd36, %fd34, %fd35;
	fma.rn.f64 	%fd37, %fd36, %fd1, %fd2;
	cvt.rn.f32.f64 	%f93, %fd37;
	atom.global.add.f32 	%f94, [%rd30+16], %f93;
	ld.shared.f32 	%f95, [%r4];
	cvt.f64.f32 	%fd38, %f95;
	mul.f64 	%fd39, %fd54, %fd38;
	ld.global.f32 	%f96, [%rd32+20];
	cvt.f64.f32 	%fd40, %f96;
	mul.f64 	%fd41, %fd39, %fd40;
	fma.rn.f64 	%fd42, %fd41, %fd1, %fd2;
	cvt.rn.f32.f64 	%f97, %fd42;
	atom.global.add.f32 	%f98, [%rd30+20], %f97;
	ld.shared.f32 	%f99, [%r4];
	cvt.f64.f32 	%fd43, %f99;
	mul.f64 	%fd44, %fd54, %fd43;
	ld.global.f32 	%f100, [%rd32+24];
	cvt.f64.f32 	%fd45, %f100;
	mul.f64 	%fd46, %fd44, %fd45;
	fma.rn.f64 	%fd47, %fd46, %fd1, %fd2;
	cvt.rn.f32.f64 	%f101, %fd47;
	atom.global.add.f32 	%f102, [%rd30+24], %f101;
	ld.shared.f32 	%f103, [%r4];
	cvt.f64.f32 	%fd48, %f103;
	mul.f64 	%fd49, %fd54, %fd48;
	ld.global.f32 	%f104, [%rd32+28];
	cvt.f64.f32 	%fd50, %f104;
	mul.f64 	%fd51, %fd49, %fd50;
	fma.rn.f64 	%fd52, %fd51, %fd1, %fd2;
	cvt.rn.f32.f64 	%f105, %fd52;
	atom.global.add.f32 	%f106, [%rd30+28], %f105;
	add.s32 	%r74, %r74, 8;
	setp.ne.s32 	%p10, %r74, 4096;
	@%p10 bra 	$L__BB0_16;
	bar.sync 	0;
	add.s32 	%r63, %r63, 1;
	setp.ne.s32 	%p11, %r63, 20;
	@%p11 bra 	$L__BB0_1;
	ret;

}


// ===== COMPILED SASS (sm_100) =====

	.target	sm_100

	.elftype	@"ET_EXEC"


//--------------------- .note.nv.tkinfo           --------------------------
	.section	.note.nv.tkinfo,"",@"SHT_NOTE"
	.sectionflags	@"SHF_NOTE_NV_TKINFO"
	.tkinfo
        /*0018*/ 	.word	0x00000002
        /*0030*/ 	.string	""
        /*0030*/ 	.string	"ptxas"
        /*0030*/ 	.string	"Cuda compilation tools, release 13.0, V13.0.88"
        /*0030*/ 	.string	"Build cuda_13.0.r13.0/compiler.36424714_0"
        /*0030*/ 	.string	"-arch sm_100 -m 64 "



//--------------------- .note.nv.cuinfo           --------------------------
	.section	.note.nv.cuinfo,"",@"SHT_NOTE"
	.sectionflags	@"SHF_NOTE_NV_CUINFO"
        /*0018*/ 	.short	0x0002
        /*001a*/ 	.short	0x0064
        /*001c*/ 	.short	0x0082
	.zero		2


//--------------------- .nv.info                  --------------------------
	.section	.nv.info,"",@"SHT_CUDA_INFO"
	.align	4


	//----- nvinfo : EIATTR_REGCOUNT
	.align		4
        /*0000*/ 	.byte	0x04, 0x2f
        /*0002*/ 	.short	(.L_1 - .L_0)
	.align		4
.L_0:
        /*0004*/ 	.word	index@(_Z23single_image_global_gpuPfPiS_S_iS_S_ff)
        /*0008*/ 	.word	0x00000020


	//----- nvinfo : EIATTR_FRAME_SIZE
	.align		4
.L_1:
        /*000c*/ 	.byte	0x04, 0x11
        /*000e*/ 	.short	(.L_3 - .L_2)
	.align		4
.L_2:
        /*0010*/ 	.word	index@(_Z23single_image_global_gpuPfPiS_S_iS_S_ff)
        /*0014*/ 	.word	0x00000000


	//----- nvinfo : EIATTR_MIN_STACK_SIZE
	.align		4
.L_3:
        /*0018*/ 	.byte	0x04, 0x12
        /*001a*/ 	.short	(.L_5 - .L_4)
	.align		4
.L_4:
        /*001c*/ 	.word	index@(_Z23single_image_global_gpuPfPiS_S_iS_S_ff)
        /*0020*/ 	.word	0x00000000
.L_5:


//--------------------- .nv.compat                --------------------------
	.section	.nv.compat,"",@"SHT_CUDA_COMPAT_INFO"
	.align	4
        /*0000*/ 	.byte	0x02, 0x09, 0x00, 0x00, 0x02, 0x02, 0x01, 0x00, 0x02, 0x05, 0x05, 0x00, 0x03, 0x07, 0x01, 0x01
        /*0010*/ 	.byte	0x02, 0x03, 0x00, 0x00, 0x02, 0x06, 0x01, 0x00, 0x04, 0x0b, 0x08, 0x00, 0x01, 0x00, 0x00, 0x00
        /*0020*/ 	.byte	0x00, 0x00, 0x00, 0x00


//--------------------- .nv.info._Z23single_image_global_gpuPfPiS_S_iS_S_ff --------------------------
	.section	.nv.info._Z23single_image_global_gpuPfPiS_S_iS_S_ff,"",@"SHT_CUDA_INFO"
	.sectionflags	@""
	.align	4


	//----- nvinfo : EIATTR_CUDA_API_VERSION
	.align		4
        /*0000*/ 	.byte	0x04, 0x37
        /*0002*/ 	.short	(.L_7 - .L_6)
.L_6:
        /*0004*/ 	.word	0x00000082


	//----- nvinfo : EIATTR_KPARAM_INFO
	.align		4
.L_7:
        /*0008*/ 	.byte	0x04, 0x17
        /*000a*/ 	.short	(.L_9 - .L_8)
.L_8:
        /*000c*/ 	.word	0x00000000
        /*0010*/ 	.short	0x0008
        /*0012*/ 	.short	0x003c
        /*0014*/ 	.byte	0x00, 0xf0, 0x11, 0x00


	//----- nvinfo : EIATTR_KPARAM_INFO
	.align		4
.L_9:
        /*0018*/ 	.byte	0x04, 0x17
        /*001a*/ 	.short	(.L_11 - .L_10)
.L_10:
        /*001c*/ 	.word	0x00000000
        /*0020*/ 	.short	0x0007
        /*0022*/ 	.short	0x0038
        /*0024*/ 	.byte	0x00, 0xf0, 0x11, 0x00


	//----- nvinfo : EIATTR_KPARAM_INFO
	.align		4
.L_11:
        /*0028*/ 	.byte	0x04, 0x17
        /*002a*/ 	.short	(.L_13 - .L_12)
.L_12:
        /*002c*/ 	.word	0x00000000
        /*0030*/ 	.short	0x0006
        /*0032*/ 	.short	0x0030
        /*0034*/ 	.byte	0x00, 0xf5, 0x21, 0x00


	//----- nvinfo : EIATTR_KPARAM_INFO
	.align		4
.L_13:
        /*0038*/ 	.byte	0x04, 0x17
        /*003a*/ 	.short	(.L_15 - .L_14)
.L_14:
        /*003c*/ 	.word	0x00000000
        /*0040*/ 	.short	0x0005
        /*0042*/ 	.short	0x0028
        /*0044*/ 	.byte	0x00, 0xf5, 0x21, 0x00


	//----- nvinfo : EIATTR_KPARAM_INFO
	.align		4
.L_15:
        /*0048*/ 	.byte	0x04, 0x17
        /*004a*/ 	.short	(.L_17 - .L_16)
.L_16:
        /*004c*/ 	.word	0x00000000
        /*0050*/ 	.short	0x0004
        /*0052*/ 	.short	0x0020
        /*0054*/ 	.byte	0x00, 0xf0, 0x11, 0x00


	//----- nvinfo : EIATTR_KPARAM_INFO
	.align		4
.L_17:
        /*0058*/ 	.byte	0x04, 0x17
        /*005a*/ 	.short	(.L_19 - .L_18)
.L_18:
        /*005c*/ 	.word	0x00000000
        /*0060*/ 	.short	0x0003
        /*0062*/ 	.short	0x0018
        /*0064*/ 	.byte	0x00, 0xf5, 0x21, 0x00


	//----- nvinfo : EIATTR_KPARAM_INFO
	.align		4
.L_19:
        /*0068*/ 	.byte	0x04, 0x17
        /*006a*/ 	.short	(.L_21 - .L_20)
.L_20:
        /*006c*/ 	.word	0x00000000
        /*0070*/ 	.short	0x0002
        /*0072*/ 	.short	0x0010
        /*0074*/ 	.byte	0x00, 0xf5, 0x21, 0x00


	//----- nvinfo : EIATTR_KPARAM_INFO
	.align		4
.L_21:
        /*0078*/ 	.byte	0x04, 0x17
        /*007a*/ 	.short	(.L_23 - .L_22)
.L_22:
        /*007c*/ 	.word	0x00000000
        /*0080*/ 	.short	0x0001
        /*0082*/ 	.short	0x0008
        /*0084*/ 	.byte	0x00, 0xf5, 0x21, 0x00


	//----- nvinfo : EIATTR_KPARAM_INFO
	.align		4
.L_23:
        /*0088*/ 	.byte	0x04, 0x17
        /*008a*/ 	.short	(.L_25 - .L_24)
.L_24:
        /*008c*/ 	.word	0x00000000
        /*0090*/ 	.short	0x0000
        /*0092*/ 	.short	0x0000
        /*0094*/ 	.byte	0x00, 0xf5, 0x21, 0x00


	//----- nvinfo : EIATTR_SPARSE_MMA_MASK
	.align		4
.L_25:
        /*0098*/ 	.byte	0x03, 0x50
        /*009a*/ 	.short	0x0000


	//----- nvinfo : EIATTR_MAXREG_COUNT
	.align		4
        /*009c*/ 	.byte	0x03, 0x1b
        /*009e*/ 	.short	0x00ff


	//----- nvinfo : EIATTR_NUM_BARRIERS
	.align		4
        /*00a0*/ 	.byte	0x02, 0x4c
        /*00a2*/ 	.byte	0x01
	.zero		1


	//----- nvinfo : EIATTR_MERCURY_ISA_VERSION
	.align		4
        /*00a4*/ 	.byte	0x03, 0x5f
        /*00a6*/ 	.short	0x0101


	//----- nvinfo : EIATTR_VRC_CTA_INIT_COUNT
	.align		4
        /*00a8*/ 	.byte	0x02, 0x4a
	.zero		1
	.zero		1


	//----- nvinfo : EIATTR_EXIT_INSTR_OFFSETS
	.align		4
        /*00ac*/ 	.byte	0x04, 0x1c
        /*00ae*/ 	.short	(.L_27 - .L_26)


	//   ....[0]....
.L_26:
        /*00b0*/ 	.word	0x00002d90


	//----- nvinfo : EIATTR_CRS_STACK_SIZE
	.align		4
.L_27:
        /*00b4*/ 	.byte	0x04, 0x1e
        /*00b6*/ 	.short	(.L_29 - .L_28)
.L_28:
        /*00b8*/ 	.word	0x00000000


	//----- nvinfo : EIATTR_CBANK_PARAM_SIZE
	.align		4
.L_29:
        /*00bc*/ 	.byte	0x03, 0x19
        /*00be*/ 	.short	0x0040


	//----- nvinfo : EIATTR_PARAM_CBANK
	.align		4
        /*00c0*/ 	.byte	0x04, 0x0a
        /*00c2*/ 	.short	(.L_31 - .L_30)
	.align		4
.L_30:
        /*00c4*/ 	.word	index@(.nv.constant0._Z23single_image_global_gpuPfPiS_S_iS_S_ff)
        /*00c8*/ 	.short	0x0380
        /*00ca*/ 	.short	0x0040


	//----- nvinfo : EIATTR_SW_WAR
	.align		4
.L_31:
        /*00cc*/ 	.byte	0x04, 0x36
        /*00ce*/ 	.short	(.L_33 - .L_32)
.L_32:
        /*00d0*/ 	.word	0x00000008
.L_33:


//--------------------- .nv.callgraph             --------------------------
	.section	.nv.callgraph,"",@"SHT_CUDA_CALLGRAPH"
	.align	4
	.sectionentsize	8
	.align		4
        /*0000*/ 	.word	0x00000000
	.align		4
        /*0004*/ 	.word	0xffffffff
	.align		4
        /*0008*/ 	.word	0x00000000
	.align		4
        /*000c*/ 	.word	0xfffffffe
	.align		4
        /*0010*/ 	.word	0x00000000
	.align		4
        /*0014*/ 	.word	0xfffffffd
	.align		4
        /*0018*/ 	.word	0x00000000
	.align		4
        /*001c*/ 	.word	0xfffffffc


//--------------------- .text._Z23single_image_global_gpuPfPiS_S_iS_S_ff --------------------------
	.section	.text._Z23single_image_global_gpuPfPiS_S_iS_S_ff,"ax",@progbits
	.align	128
        .global         _Z23single_image_global_gpuPfPiS_S_iS_S_ff
        .type           _Z23single_image_global_gpuPfPiS_S_iS_S_ff,@function
        .size           _Z23single_image_global_gpuPfPiS_S_iS_S_ff,(.L_x_14 - _Z23single_image_global_gpuPfPiS_S_iS_S_ff)
        .other          _Z23single_image_global_gpuPfPiS_S_iS_S_ff,@"STO_CUDA_ENTRY STV_DEFAULT"
_Z23single_image_global_gpuPfPiS_S_iS_S_ff:
.text._Z23single_image_global_gpuPfPiS_S_iS_S_ff:
[----:B------:R-:W-:Y:S01]  /*0000*/  LDC R1, c[0x0][0x37c] ;  /* 0x0000df00ff017b82 */ /* 0x000fe20000000800 */
[----:B------:R-:W0:Y:S01]  /*0010*/  LDCU.64 UR4, c[0x0][0x3b8] ;  /* 0x00007700ff0477ac */ /* 0x000e220008000a00 */
[----:B------:R-:W1:Y:S06]  /*0020*/  S2R R0, SR_TID.X ;  /* 0x0000000000007919 */ /* 0x000e6c0000002100 */
[----:B------:R-:W1:Y:S01]  /*0030*/  LDC.64 R2, c[0x0][0x390] ;  /* 0x0000e400ff027b82 */ /* 0x000e620000000a00 */
[----:B------:R-:W2:Y:S07]  /*0040*/  LDCU.64 UR10, c[0x0][0x358] ;  /* 0x00006b00ff0a77ac */ /* 0x000eae0008000a00 */
[----:B------:R-:W3:Y:S01]  /*0050*/  S2UR UR14, SR_CTAID.X ;  /* 0x00000000000e79c3 */ /* 0x000ee20000002500 */
[----:B0-----:R-:W0:Y:S08]  /*0060*/  F2F.F64.F32 R4, UR5 ;  /* 0x0000000500047d10 */ /* 0x001e300008201800 */
[----:B------:R-:W4:Y:S01]  /*0070*/  F2F.F64.F32 R22, UR4 ;  /* 0x0000000400167d10 */ /* 0x000f220008201800 */
[----:B------:R-:W-:Y:S01]  /*0080*/  UMOV UR4, URZ ;  /* 0x000000ff00047c82 */ /* 0x000fe20008000000 */
[----:B-1----:R-:W-:Y:S01]  /*0090*/  IMAD.WIDE.U32 R2, R0, 0x4000, R2 ;  /* 0x0000400000027825 */ /* 0x002fe200078e0002 */
[----:B0-----:R-:W-:-:S02]  /*00a0*/  R2UR UR12, R4 ;  /* 0x00000000040c72ca */ /* 0x001fc400000e0000 */
[----:B------:R-:W-:Y:S02]  /*00b0*/  R2UR UR13, R5 ;  /* 0x00000000050d72ca */ /* 0x000fe400000e0000 */
[----:B------:R-:W-:-:S04]  /*00c0*/  IADD3 R2, P0, PT, R2, 0x10, RZ ;  /* 0x0000001002027810 */ /* 0x000fc80007f1e0ff */
[----:B--234-:R-:W-:-:S09]  /*00d0*/  IADD3.X R3, PT, PT, RZ, R3, RZ, P0, !PT ;  /* 0x00000003ff037210 */ /* 0x01cfd200007fe4ff */
.L_x_12:
[----:B------:R-:W0:Y:S01]  /*00e0*/  LDCU.64 UR6, c[0x0][0x380] ;  /* 0x00007000ff0677ac */ /* 0x000e220008000a00 */
[----:B------:R-:W-:Y:S01]  /*00f0*/  HFMA2 R8, -RZ, RZ, 0, 0 ;  /* 0x00000000ff087431 */ /* 0x000fe200000001ff */
[----:B------:R-:W-:Y:S02]  /*0100*/  MOV R4, R2 ;  /* 0x0000000200047202 */ /* 0x000fe40000000f00 */
[----:B------:R-:W-:Y:S01]  /*0110*/  MOV R5, R3 ;  /* 0x0000000300057202 */ /* 0x000fe20000000f00 */
[----:B0-----:R-:W-:-:S04]  /*0120*/  UIMAD.WIDE.U32 UR6, UR14, 0x4000, UR6 ;  /* 0x000040000e0678a5 */ /* 0x001fc8000f8e0006 */
[----:B------:R-:W-:-:S04]  /*0130*/  UIMAD.WIDE.U32 UR6, UR4, 0x28000, UR6 ;  /* 0x00028000040678a5 */ /* 0x000fc8000f8e0006 */
[----:B------:R-:W-:-:S04]  /*0140*/  UIADD3 UR5, UP0, UPT, UR6, 0x10, URZ ;  /* 0x0000001006057890 */ /* 0x000fc8000ff1e0ff */
[----:B------:R-:W-:Y:S02]  /*0150*/  UIADD3.X UR6, UPT, UPT, URZ, UR7, URZ, UP0, !UPT ;  /* 0x00000007ff067290 */ /* 0x000fe400087fe4ff */
[----:B------:R-:W-:Y:S01]  /*0160*/  MOV R6, UR5 ;  /* 0x0000000500067c02 */ /* 0x000fe20008000f00 */
[----:B------:R-:W-:-:S03]  /*0170*/  UMOV UR5, URZ ;  /* 0x000000ff00057c82 */ /* 0x000fc60008000000 */
[----:B--2---:R-:W-:-:S07]  /*0180*/  MOV R7, UR6 ;  /* 0x0000000600077c02 */ /* 0x004fce0008000f00 */
.L_x_0:
[----:B------:R-:W2:Y:S04]  /*0190*/  LDG.E R10, desc[UR10][R4.64+-0x10] ;  /* 0xfffff00a040a7981 */ /* 0x000ea8000c1e1900 */
[----:B------:R-:W2:Y:S04]  /*01a0*/  LDG.E R11, desc[UR10][R6.64+-0x10] ;  /* 0xfffff00a060b7981 */ /* 0x000ea8000c1e1900 */
[----:B------:R-:W3:Y:S04]  /*01b0*/  LDG.E R26, desc[UR10][R4.64+-0xc] ;  /* 0xfffff40a041a7981 */ /* 0x000ee8000c1e1900 */
[----:B0-----:R-:W3:Y:S04]  /*01c0*/  LDG.E R9, desc[UR10][R6.64+-0xc] ;  /* 0xfffff40a06097981 */ /* 0x001ee8000c1e1900 */
[----:B------:R-:W4:Y:S04]  /*01d0*/  LDG.E R14, desc[UR10][R4.64+-0x8] ;  /* 0xfffff80a040e7981 */ /* 0x000f28000c1e1900 */
[----:B------:R-:W4:Y:S04]  /*01e0*/  LDG.E R15, desc[UR10][R6.64+-0x8] ;  /* 0xfffff80a060f7981 */ /* 0x000f28000c1e1900 */
[----:B------:R-:W5:Y:S04]  /*01f0*/  LDG.E R18, desc[UR10][R4.64+-0x4] ;  /* 0xfffffc0a04127981 */ /* 0x000f68000c1e1900 */
        /* <DEDUP_REMOVED lines=8> */
[----:B------:R-:W5:Y:S01]  /*0280*/  LDG.E R13, desc[UR10][R6.64+0xc] ;  /* 0x00000c0a060d7981 */ /* 0x000f62000c1e1900 */
[----:B-1----:R-:W-:-:S03]  /*0290*/  I2FP.F32.S32 R27, R8 ;  /* 0x00000008001b7245 */ /* 0x002fc60000201400 */
[----:B------:R-:W5:Y:S02]  /*02a0*/  LDG.E R8, desc[UR10][R4.64+0x14] ;  /* 0x0000140a04087981 */ /* 0x000f64000c1e1900 */
[----:B--2---:R-:W-:Y:S02]  /*02b0*/  FFMA R27, R10, R11, R27 ;  /* 0x0000000b0a1b7223 */ /* 0x004fe4000000001b */
[----:B------:R-:W2:Y:S04]  /*02c0*/  LDG.E R10, desc[UR10][R4.64+0x10] ;  /* 0x0000100a040a7981 */ /* 0x000ea8000c1e1900 */
[----:B------:R-:W2:Y:S01]  /*02d0*/  LDG.E R11, desc[UR10][R6.64+0x10] ;  /* 0x0000100a060b7981 */ /* 0x000ea2000c1e1900 */
[----:B------:R-:W0:Y:S02]  /*02e0*/  F2I.TRUNC.NTZ R27, R27 ;  /* 0x0000001b001b7305 */ /* 0x000e24000020f100 */
[----:B0-----:R-:W-:-:S05]  /*02f0*/  I2FP.F32.S32 R29, R27 ;  /* 0x0000001b001d7245 */ /* 0x001fca0000201400 */
[----:B---3--:R-:W-:Y:S02]  /*0300*/  FFMA R26, R26, R9, R29 ;  /* 0x000000091a1a7223 */ /* 0x008fe4000000001d */
[----:B------:R-:W3:Y:S04]  /*0310*/  LDG.E R9, desc[UR10][R6.64+0x14] ;  /* 0x0000140a06097981 */ /* 0x000ee8000c1e1900 */
[----:B------:R-:W0:Y:S02]  /*0320*/  F2I.TRUNC.NTZ R26, R26 ;  /* 0x0000001a001a7305 */ /* 0x000e24000020f100 */
[----:B0-----:R-:W-:-:S05]  /*0330*/  I2FP.F32.S32 R29, R26 ;  /* 0x0000001a001d7245 */ /* 0x001fca0000201400 */
[----:B----4-:R-:W-:Y:S02]  /*0340*/  FFMA R29, R14, R15, R29 ;  /* 0x0000000f0e1d7223 */ /* 0x010fe4000000001d */
[----:B------:R-:W4:Y:S04]  /*0350*/  LDG.E R14, desc[UR10][R4.64+0x18] ;  /* 0x0000180a040e7981 */ /* 0x000f28000c1e1900 */
[----:B------:R-:W4:Y:S01]  /*0360*/  LDG.E R15, desc[UR10][R6.64+0x18] ;  /* 0x0000180a060f7981 */ /* 0x000f22000c1e1900 */
[----:B------:R-:W0:Y:S02]  /*0370*/  F2I.TRUNC.NTZ R29, R29 ;  /* 0x0000001d001d7305 */ /* 0x000e24000020f100 */
[----:B0-----:R-:W-:-:S05]  /*0380*/  I2FP.F32.S32 R27, R29 ;  /* 0x0000001d001b7245 */ /* 0x001fca0000201400 */
[----:B-----5:R-:W-:Y:S02]  /*0390*/  FFMA R27, R18, R19, R27 ;  /* 0x00000013121b7223 */ /* 0x020fe4000000001b */
[----:B------:R-:W5:Y:S04]  /*03a0*/  LDG.E R18, desc[UR10][R4.64+0x1c] ;  /* 0x00001c0a04127981 */ /* 0x000f68000c1e1900 */
[----:B------:R-:W5:Y:S01]  /*03b0*/  LDG.E R19, desc[UR10][R6.64+0x1c] ;  /* 0x00001c0a06137981 */ /* 0x000f62000c1e1900 */
[----:B------:R-:W0:Y:S02]  /*03c0*/  F2I.TRUNC.NTZ R27, R27 ;  /* 0x0000001b001b7305 */ /* 0x000e24000020f100 */
[----:B0-----:R-:W-:-:S05]  /*03d0*/  I2FP.F32.S32 R26, R27 ;  /* 0x0000001b001a7245 */ /* 0x001fca0000201400 */
[----:B------:R-:W-:Y:S02]  /*03e0*/  FFMA R26, R24, R25, R26 ;  /* 0x00000019181a7223 */ /* 0x000fe4000000001a */
        /* <DEDUP_REMOVED lines=19> */
[----:B--2---:R-:W-:Y:S02]  /*0520*/  FFMA R29, R10, R11, R29 ;  /* 0x0000000b0a1d7223 */ /* 0x004fe4000000001d */
[----:B------:R-:W2:Y:S04]  /*0530*/  LDG.E R10, desc[UR10][R4.64+0x30] ;  /* 0x0000300a040a7981 */ /* 0x000ea8000c1e1900 */
[----:B------:R-:W2:Y:S01]  /*0540*/  LDG.E R11, desc[UR10][R6.64+0x30] ;  /* 0x0000300a060b7981 */ /* 0x000ea2000c1e1900 */
[----:B------:R-:W0:Y:S02]  /*0550*/  F2I.TRUNC.NTZ R29, R29 ;  /* 0x0000001d001d7305 */ /* 0x000e24000020f100 */
[----:B0-----:R-:W-:-:S05]  /*0560*/  I2FP.F32.S32 R27, R29 ;  /* 0x0000001d001b7245 */ /* 0x001fca0000201400 */
[----:B---3--:R-:W-:Y:S02]  /*0570*/  FFMA R27, R8, R9, R27 ;  /* 0x00000009081b7223 */ /* 0x008fe4000000001b */
[----:B------:R-:W3:Y:S04]  /*0580*/  LDG.E R8, desc[UR10][R4.64+0x34] ;  /* 0x0000340a04087981 */ /* 0x000ee8000c1e1900 */
[----:B------:R-:W3:Y:S01]  /*0590*/  LDG.E R9, desc[UR10][R6.64+0x34] ;  /* 0x0000340a06097981 */ /* 0x000ee2000c1e1900 */
        /* <DEDUP_REMOVED lines=72> */
[----:B--2---:R-:W-:-:S06]  /*0a20*/  FFMA R10, R11, R10, R26 ;  /* 0x0000000a0b0a7223 */ /* 0x004fcc000000001a */
[----:B------:R-:W0:Y:S02]  /*0a30*/  F2I.TRUNC.NTZ R10, R10 ;  /* 0x0000000a000a7305 */ /* 0x000e24000020f100 */
[----:B0-----:R-:W-:-:S05]  /*0a40*/  I2FP.F32.S32 R11, R10 ;  /* 0x0000000a000b7245 */ /* 0x001fca0000201400 */
[----:B---3--:R-:W-:-:S06]  /*0a50*/  FFMA R8, R8, R9, R11 ;  /* 0x0000000908087223 */ /* 0x008fcc000000000b */
[----:B------:R-:W0:Y:S02]  /*0a60*/  F2I.TRUNC.NTZ R8, R8 ;  /* 0x0000000800087305 */ /* 0x000e24000020f100 */
[----:B0-----:R-:W-:-:S05]  /*0a70*/  I2FP.F32.S32 R9, R8 ;  /* 0x0000000800097245 */ /* 0x001fca0000201400 */
[----:B----4-:R-:W-:-:S06]  /*0a80*/  FFMA R9, R14, R15, R9 ;  /* 0x0000000f0e097223 */ /* 0x010fcc0000000009 */
[----:B------:R-:W0:Y:S02]  /*0a90*/  F2I.TRUNC.NTZ R9, R9 ;  /* 0x0000000900097305 */ /* 0x000e24000020f100 */
[----:B0-----:R-:W-:-:S05]  /*0aa0*/  I2FP.F32.S32 R11, R9 ;  /* 0x00000009000b7245 */ /* 0x001fca0000201400 */
[----:B-----5:R-:W-:-:S06]  /*0ab0*/  FFMA R11, R18, R19, R11 ;  /* 0x00000013120b7223 */ /* 0x020fcc000000000b */
[----:B------:R-:W0:Y:S02]  /*0ac0*/  F2I.TRUNC.NTZ R11, R11 ;  /* 0x0000000b000b7305 */ /* 0x000e24000020f100 */
[----:B0-----:R-:W-:-:S05]  /*0ad0*/  I2FP.F32.S32 R15, R11 ;  /* 0x0000000b000f7245 */ /* 0x001fca0000201400 */
[----:B------:R-:W-:-:S06]  /*0ae0*/  FFMA R15, R24, R25, R15 ;  /* 0x00000019180f7223 */ /* 0x000fcc000000000f */
[----:B------:R-:W0:Y:S02]  /*0af0*/  F2I.TRUNC.NTZ R15, R15 ;  /* 0x0000000f000f7305 */ /* 0x000e24000020f100 */
[----:B0-----:R-:W-:-:S05]  /*0b00*/  I2FP.F32.S32 R19, R15 ;  /* 0x0000000f00137245 */ /* 0x001fca0000201400 */
[----:B------:R-:W-:-:S06]  /*0b10*/  FFMA R19, R20, R21, R19 ;  /* 0x0000001514137223 */ /* 0x000fcc0000000013 */
[----:B------:R-:W0:Y:S02]  /*0b20*/  F2I.TRUNC.NTZ R19, R19 ;  /* 0x0000001300137305 */ /* 0x000e24000020f100 */
[----:B0-----:R-:W-:-:S05]  /*0b30*/  I2FP.F32.S32 R21, R19 ;  /* 0x0000001300157245 */ /* 0x001fca0000201400 */
[----:B------:R-:W-:-:S06]  /*0b40*/  FFMA R16, R16, R17, R21 ;  /* 0x0000001110107223 */ /* 0x000fcc0000000015 */
[----:B------:R-:W0:Y:S01]  /*0b50*/  F2I.TRUNC.NTZ R16, R16 ;  /* 0x0000001000107305 */ /* 0x000e22000020f100 */
[----:B------:R-:W-:-:S04]  /*0b60*/  UIADD3 UR5, UPT, UPT, UR5, 0x20, URZ ;  /* 0x0000002005057890 */ /* 0x000fc8000fffe0ff */
[----:B------:R-:W-:Y:S01]  /*0b70*/  UISETP.NE.AND UP0, UPT, UR5, 0x1000, UPT ;  /* 0x000010000500788c */ /* 0x000fe2000bf05270 */
[----:B0-----:R-:W-:-:S05]  /*0b80*/  I2FP.F32.S32 R9, R16 ;  /* 0x0000001000097245 */ /* 0x001fca0000201400 */
[----:B------:R-:W-:-:S04]  /*0b90*/  FFMA R9, R12, R13, R9 ;  /* 0x0000000d0c097223 */ /* 0x000fc80000000009 */
[----:B------:R0:W1:Y:S01]  /*0ba0*/  F2I.TRUNC.NTZ R8, R9 ;  /* 0x0000000900087305 */ /* 0x000062000020f100 */
[----:B------:R-:W-:Y:S02]  /*0bb0*/  IADD3 R4, P0, PT, R4, 0x80, RZ ;  /* 0x0000008004047810 */ /* 0x000fe40007f1e0ff */
[----:B------:R-:W-:Y:S02]  /*0bc0*/  IADD3 R6, P1, PT, R6, 0x80, RZ ;  /* 0x0000008006067810 */ /* 0x000fe40007f3e0ff */
[----:B------:R-:W-:Y:S02]  /*0bd0*/  IADD3.X R5, PT, PT, RZ, R5, RZ, P0, !PT ;  /* 0x00000005ff057210 */ /* 0x000fe400007fe4ff */
[----:B------:R-:W-:Y:S01]  /*0be0*/  IADD3.X R7, PT, PT, RZ, R7, RZ, P1, !PT ;  /* 0x00000007ff077210 */ /* 0x000fe20000ffe4ff */
[----:B------:R-:W-:Y:S08]  /*0bf0*/  BRA.U UP0, `(.L_x_0) ;  /* 0xfffffff500647547 */ /* 0x000ff0000b83ffff */
[----:B------:R-:W2:Y:S01]  /*0c00*/  LDCU.64 UR6, c[0x0][0x388] ;  /* 0x00007100ff0677ac */ /* 0x000ea20008000a00 */
[----:B------:R-:W3:Y:S01]  /*0c10*/  LDC.64 R4, c[0x0][0x398] ;  /* 0x0000e600ff047b82 */ /* 0x000ee20000000a00 */
[----:B------:R-:W-:-:S04]  /*0c20*/  UIMAD UR5, UR4, 0xa, UR14 ;  /* 0x0000000a040578a4 */ /* 0x000fc8000f8e020e */
[----:B--2---:R-:W-:-:S06]  /*0c30*/  UIMAD.WIDE.U32 UR6, UR5, 0x4, UR6 ;  /* 0x00000004050678a5 */ /* 0x004fcc000f8e0006 */
[----:B------:R-:W-:Y:S02]  /*0c40*/  MOV R7, UR7 ;  /* 0x0000000700077c02 */ /* 0x000fe40008000f00 */
[----:B------:R-:W-:-:S05]  /*0c50*/  MOV R6, UR6 ;  /* 0x0000000600067c02 */ /* 0x000fca0008000f00 */
[----:B------:R-:W0:Y:S01]  /*0c60*/  LDG.E R7, desc[UR10][R6.64] ;  /* 0x0000000a06077981 */ /* 0x000e22000c1e1900 */
[----:B------:R-:W2:Y:S08]  /*0c70*/  S2UR UR6, SR_CgaCtaId ;  /* 0x00000000000679c3 */ /* 0x000eb00000008800 */
[----:B------:R-:W4:Y:S01]  /*0c80*/  S2UR UR9, SR_CgaCtaId ;  /* 0x00000000000979c3 */ /* 0x000f220000008800 */
[----:B0-----:R-:W-:-:S04]  /*0c90*/  IMAD R9, R7, 0x12c, R0 ;  /* 0x0000012c07097824 */ /* 0x001fc800078e0200 */
[----:B---3--:R-:W-:-:S06]  /*0ca0*/  IMAD.WIDE R4, R9, 0x4, R4 ;  /* 0x0000000409047825 */ /* 0x008fcc00078e0204 */
[----:B------:R0:W3:Y:S01]  /*0cb0*/  LDG.E R5, desc[UR10][R4.64] ;  /* 0x0000000a04057981 */ /* 0x0000e2000c1e1900 */
[----:B------:R-:W-:Y:S01]  /*0cc0*/  UMOV UR5, 0x400 ;  /* 0x0000040000057882 */ /* 0x000fe20000000000 */
[----:B------:R-:W-:Y:S01]  /*0cd0*/  UMOV UR7, 0x400 ;  /* 0x0000040000077882 */ /* 0x000fe20000000000 */
[----:B--2---:R-:W-:Y:S01]  /*0ce0*/  ULEA UR15, UR6, UR5, 0x18 ;  /* 0x00000005060f7291 */ /* 0x004fe2000f8ec0ff */
[----:B-1----:R-:W-:Y:S01]  /*0cf0*/  I2FP.F32.S32 R8, R8 ;  /* 0x0000000800087245 */ /* 0x002fe20000201400 */
[----:B------:R-:W-:Y:S01]  /*0d00*/  UIADD3 UR8, UPT, UPT, UR7, 0x4b0, URZ ;  /* 0x000004b007087890 */ /* 0x000fe2000fffe0ff */
[----:B------:R-:W-:Y:S01]  /*0d10*/  HFMA2 R20, -RZ, RZ, 0, 0 ;  /* 0x00000000ff147431 */ /* 0x000fe200000001ff */
[----:B------:R-:W-:Y:S01]  /*0d20*/  BSSY.RECONVERGENT B0, `(.L_x_1) ;  /* 0x0000012000007945 */ /* 0x000fe20003800200 */
[----:B------:R-:W-:Y:S01]  /*0d30*/  UIADD3 UR5, UPT, UPT, UR5, 0x960, URZ ;  /* 0x0000096005057890 */ /* 0x000fe2000fffe0ff */
[----:B------:R-:W-:Y:S01]  /*0d40*/  MOV R13, UR15 ;  /* 0x0000000f000d7c02 */ /* 0x000fe20008000f00 */
[----:B----4-:R-:W-:Y:S01]  /*0d50*/  ULEA UR8, UR9, UR8, 0x18 ;  /* 0x0000000809087291 */ /* 0x010fe2000f8ec0ff */
[C---:B------:R-:W-:Y:S01]  /*0d60*/  ISETP.NE.AND P0, PT, R0.reuse, 0x1, PT ;  /* 0x000000010000780c */ /* 0x040fe20003f05270 */
[----:B------:R-:W-:Y:S01]  /*0d70*/  ULEA UR5, UR6, UR5, 0x18 ;  /* 0x0000000506057291 */ /* 0x000fe2000f8ec0ff */
[----:B------:R-:W-:-:S02]  /*0d80*/  LEA R7, R0, R13, 0x2 ;  /* 0x0000000d00077211 */ /* 0x000fc400078e10ff */
[----:B------:R-:W-:Y:S02]  /*0d90*/  MOV R21, 0x80000000 ;  /* 0x8000000000157802 */ /* 0x000fe40000000f00 */
[----:B0-----:R-:W-:Y:S01]  /*0da0*/  LEA R4, R0, UR8, 0x2 ;  /* 0x0000000800047c11 */ /* 0x001fe2000f8e10ff */
[----:B------:R0:W-:Y:S04]  /*0db0*/  STS [R7], R8 ;  /* 0x0000000807007388 */ /* 0x0001e80000000800 */
[----:B---3--:R0:W-:Y:S01]  /*0dc0*/  STS [R4], R5 ;  /* 0x0000000504007388 */ /* 0x0081e20000000800 */
[----:B------:R-:W-:-:S03]  /*0dd0*/  FMUL R9, R8, R5 ;  /* 0x0000000508097220 */ /* 0x000fc60000400000 */
[----:B------:R0:W-:Y:S04]  /*0de0*/  STS [R13+0x960], RZ ;  /* 0x000960ff0d007388 */ /* 0x0001e80000000800 */
.L_x_2:
[----:B0-----:R-:W0:Y:S01]  /*0df0*/  LDS R4, [UR5] ;  /* 0x00000005ff047984 */ /* 0x001e220008000800 */
[----:B------:R-:W-:Y:S01]  /*0e00*/  MOV R6, UR5 ;  /* 0x0000000500067c02 */ /* 0x000fe20008000f00 */
[----:B0-----:R-:W-:-:S05]  /*0e10*/  FADD R5, R9, R4 ;  /* 0x0000000409057221 */ /* 0x001fca0000000000 */
[----:B------:R-:W0:Y:S02]  /*0e20*/  ATOMS.CAST.SPIN P1, [R6], R4, R5 ;  /* 0x000000040600758d */ /* 0x000e240001820005 */
[----:B0-----:R-:W-:Y:S05]  /*0e30*/  @!P1 BRA `(.L_x_2) ;  /* 0xfffffffc00ec9947 */ /* 0x001fea000383ffff */
[----:B------:R-:W-:Y:S05]  /*0e40*/  BSYNC.RECONVERGENT B0 ;  /* 0x0000000000007941 */ /* 0x000fea0003800200 */
.L_x_1:
[----:B------:R-:W-:Y:S01]  /*0e50*/  UIADD3 UR7, UPT, UPT, UR7, 0x964, URZ ;  /* 0x0000096407077890 */ /* 0x000fe2000fffe0ff */
[----:B------:R-:W-:Y:S01]  /*0e60*/  BSSY.RECONVERGENT B0, `(.L_x_3) ;  /* 0x00001a5000007945 */ /* 0x000fe20003800200 */
[----:B------:R-:W-:Y:S02]  /*0e70*/  HFMA2 R8, -RZ, RZ, 0, 0 ;  /* 0x00000000ff087431 */ /* 0x000fe400000001ff */
[----:B------:R-:W-:-:S06]  /*0e80*/  ULEA UR7, UR9, UR7, 0x18 ;  /* 0x0000000709077291 */ /* 0x000fcc000f8ec0ff */
[----:B------:R-:W-:-:S05]  /*0e90*/  LEA R4, R0, UR7, 0x2 ;  /* 0x0000000700047c11 */ /* 0x000fca000f8e10ff */
[----:B------:R0:W-:Y:S01]  /*0ea0*/  STS [R4], RZ ;  /* 0x000000ff04007388 */ /* 0x0001e20000000800 */
[----:B------:R-:W-:Y:S06]  /*0eb0*/  BAR.SYNC.DEFER_BLOCKING 0x0 ;  /* 0x0000000000007b1d */ /* 0x000fec0000010000 */
[----:B------:R-:W-:Y:S05]  /*0ec0*/  @P0 BRA `(.L_x_4) ;  /* 0x0000001800780947 */ /* 0x000fea0003800000 */
[----:B------:R-:W1:Y:S01]  /*0ed0*/  LDCU UR5, c[0x0][0x3a0] ;  /* 0x00007400ff0577ac */ /* 0x000e620008000800 */
[----:B------:R-:W-:Y:S01]  /*0ee0*/  MOV R6, RZ ;  /* 0x000000ff00067202 */ /* 0x000fe20000000f00 */
[----:B-1----:R-:W-:-:S09]  /*0ef0*/  UISETP.GE.AND UP0, UPT, UR5, 0x1, UPT ;  /* 0x000000010500788c */ /* 0x002fd2000bf06270 */
[----:B------:R-:W-:Y:S05]  /*0f00*/  BRA.U !UP0, `(.L_x_5) ;  /* 0x00000019080c7547 */ /* 0x000fea000b800000 */
[----:B------:R-:W1:Y:S01]  /*0f10*/  LDC.64 R8, c[0x0][0x388] ;  /* 0x0000e200ff087b82 */ /* 0x000e620000000a00 */
[----:B------:R-:W2:Y:S04]  /*0f20*/  LDS R5, [R13+0x960] ;  /* 0x000960000d057984 */ /* 0x000ea80000000800 */
[----:B-1----:R1:W5:Y:S01]  /*0f30*/  LDG.E R7, desc[UR10][R8.64] ;  /* 0x0000000a08077981 */ /* 0x002362000c1e1900 */
[----:B------:R-:W-:Y:S01]  /*0f40*/  UMOV UR6, 0x9999999a ;  /* 0x9999999a00067882 */ /* 0x000fe20000000000 */
[----:B------:R-:W-:Y:S01]  /*0f50*/  UMOV UR7, 0x3fb99999 ;  /* 0x3fb9999900077882 */ /* 0x000fe20000000000 */
[----:B------:R-:W-:Y:S01]  /*0f60*/  HFMA2 R6, -RZ, RZ, 0, 0 ;  /* 0x00000000ff067431 */ /* 0x000fe200000001ff */
[----:B------:R-:W-:Y:S01]  /*0f70*/  BSSY.RECONVERGENT B1, `(.L_x_5) ;  /* 0x000017c000017945 */ /* 0x000fe20003800200 */
[----:B0-----:R-:W-:Y:S01]  /*0f80*/  MOV R4, RZ ;  /* 0x000000ff00047202 */ /* 0x001fe20000000f00 */
[----:B--2---:R-:W0:Y:S02]  /*0f90*/  F2F.F64.F32 R18, R5 ;  /* 0x0000000500127310 */ /* 0x004e240000201800 */
[----:B01----:R-:W-:-:S11]  /*0fa0*/  DADD R18, -R18, UR6 ;  /* 0x0000000612127e29 */ /* 0x003fd60008000100 */
.L_x_10:
[-C--:B-----5:R-:W-:Y:S01]  /*0fb0*/  ISETP.NE.AND P0, PT, R4, R7.reuse, PT ;  /* 0x000000070400720c */ /* 0x0a0fe20003f05270 */
[----:B------:R-:W-:Y:S01]  /*0fc0*/  BSSY.RECONVERGENT B2, `(.L_x_6) ;  /* 0x0000172000027945 */ /* 0x000fe20003800200 */
[----:B------:R-:W-:-:S11]  /*0fd0*/  MOV R10, R7 ;  /* 0x00000007000a7202 */ /* 0x000fd60000000f00 */
[----:B0-----:R-:W-:Y:S05]  /*0fe0*/  @!P0 BRA `(.L_x_7) ;  /* 0x0000001400bc8947 */ /* 0x001fea0003800000 */
[----:B------:R-:W0:Y:S01]  /*0ff0*/  LDC.64 R16, c[0x0][0x398] ;  /* 0x0000e600ff107b82 */ /* 0x000e220000000a00 */
[----:B------:R-:W-:Y:S01]  /*1000*/  IMAD R5, R4, 0x12c, RZ ;  /* 0x0000012c04057824 */ /* 0x000fe200078e02ff */
[----:B------:R-:W1:Y:S03]  /*1010*/  LDS.128 R8, [R13] ;  /* 0x000000000d087984 */ /* 0x000e660000000c00 */
[----:B0-----:R-:W-:-:S05]  /*1020*/  IMAD.WIDE R26, R5, 0x4, R16 ;  /* 0x00000004051a7825 */ /* 0x001fca00078e0210 */
[----:B------:R-:W1:Y:S04]  /*1030*/  LDG.E R25, desc[UR10][R26.64] ;  /* 0x0000000a1a197981 */ /* 0x000e68000c1e1900 */
[----:B------:R-:W2:Y:S04]  /*1040*/  LDG.E R12, desc[UR10][R26.64+0x4] ;  /* 0x0000040a1a0c7981 */ /* 0x000ea8000c1e1900 */
[----:B------:R-:W3:Y:S04]  /*1050*/  LDG.E R29, desc[UR10][R26.64+0x8] ;  /* 0x0000080a1a1d7981 */ /* 0x000ee8000c1e1900 */
[----:B------:R-:W4:Y:S01]  /*1060*/  LDG.E R24, desc[UR10][R26.64+0xc] ;  /* 0x00000c0a1a187981 */ /* 0x000f22000c1e1900 */
[----:B------:R-:W-:-:S05]  /*1070*/  IADD3 R15, PT, PT, R5, 0x4, RZ ;  /* 0x00000004050f7810 */ /* 0x000fca0007ffe0ff */
[----:B------:R-:W-:-:S05]  /*1080*/  IMAD.WIDE R14, R15, 0x4, R16 ;  /* 0x000000040f0e7825 */ /* 0x000fca00078e0210 */
[----:B------:R-:W5:Y:S04]  /*1090*/  LDG.E R27, desc[UR10][R14.64+0x8] ;  /* 0x0000080a0e1b7981 */ /* 0x000f68000c1e1900 */
[----:B------:R-:W5:Y:S01]  /*10a0*/  LDG.E R28, desc[UR10][R14.64+0xc] ;  /* 0x00000c0a0e1c7981 */ /* 0x000f62000c1e1900 */
[----:B-1----:R-:W-:-:S03]  /*10b0*/  FADD R8, R8, R25 ;  /* 0x0000001908087221 */ /* 0x002fc60000000000 */
[----:B------:R-:W5:Y:S01]  /*10c0*/  LDG.E R25, desc[UR10][R14.64] ;  /* 0x0000000a0e197981 */ /* 0x000f62000c1e1900 */
[----:B--2---:R-:W-:-:S03]  /*10d0*/  FADD R9, R12, R9 ;  /* 0x000000090c097221 */ /* 0x004fc60000000000 */
[----:B------:R-:W2:Y:S01]  /*10e0*/  LDG.E R12, desc[UR10][R14.64+0x4] ;  /* 0x0000040a0e0c7981 */ /* 0x000ea2000c1e1900 */
[----:B------:R-:W-:Y:S01]  /*10f0*/  FADD R8, RZ, R8 ;  /* 0x00000008ff087221 */ /* 0x000fe20000000000 */
[----:B---3--:R-:W-:-:S03]  /*1100*/  FADD R29, R29, R10 ;  /* 0x0000000a1d1d7221 */ /* 0x008fc60000000000 */
[----:B------:R-:W-:Y:S01]  /*1110*/  FADD R8, R8, R9 ;  /* 0x0000000908087221 */ /* 0x000fe20000000000 */
[----:B----4-:R-:W-:-:S03]  /*1120*/  FADD R11, R24, R11 ;  /* 0x0000000b180b7221 */ /* 0x010fc60000000000 */
[----:B------:R-:W-:-:S04]  /*1130*/  FADD R8, R8, R29 ;  /* 0x0000001d08087221 */ /* 0x000fc80000000000 */
[----:B------:R-:W-:Y:S02]  /*1140*/  FADD R24, R8, R11 ;  /* 0x0000000b08187221 */ /* 0x000fe40000000000 */
[----:B------:R-:W5:Y:S01]  /*1150*/  LDS.128 R8, [R13+0x10] ;  /* 0x000010000d087984 */ /* 0x000f620000000c00 */
[----:B------:R-:W-:Y:S01]  /*1160*/  IADD3 R29, PT, PT, R5, 0x8, RZ ;  /* 0x00000008051d7810 */ /* 0x000fe20007ffe0ff */
[----:B-----5:R-:W-:-:S04]  /*1170*/  FADD R25, R8, R25 ;  /* 0x0000001908197221 */ /* 0x020fc80000000000 */
[----:B------:R-:W-:Y:S01]  /*1180*/  FADD R8, R24, R25 ;  /* 0x0000001918087221 */ /* 0x000fe20000000000 */
[----:B------:R-:W-:-:S04]  /*1190*/  IMAD.WIDE R24, R29, 0x4, R16 ;  /* 0x000000041d187825 */ /* 0x000fc800078e0210 */
[----:B--2---:R-:W-:Y:S01]  /*11a0*/  FADD R9, R12, R9 ;  /* 0x000000090c097221 */ /* 0x004fe20000000000 */
[----:B------:R-:W2:Y:S04]  /*11b0*/  LDG.E R26, desc[UR10][R24.64] ;  /* 0x0000000a181a7981 */ /* 0x000ea8000c1e1900 */
[----:B------:R-:W3:Y:S04]  /*11c0*/  LDG.E R12, desc[UR10][R24.64+0x4] ;  /* 0x0000040a180c7981 */ /* 0x000ee8000c1e1900 */
[----:B------:R-:W4:Y:S04]  /*11d0*/  LDG.E R29, desc[UR10][R24.64+0x8] ;  /* 0x0000080a181d7981 */ /* 0x000f28000c1e1900 */
[----:B------:R-:W5:Y:S01]  /*11e0*/  LDG.E R14, desc[UR10][R24.64+0xc] ;  /* 0x00000c0a180e7981 */ /* 0x000f62000c1e1900 */
[----:B------:R-:W-:Y:S01]  /*11f0*/  FADD R8, R8, R9 ;  /* 0x0000000908087221 */ /* 0x000fe20000000000 */
[----:B------:R-:W-:Y:S01]  /*1200*/  FADD R27, R27, R10 ;  /* 0x0000000a1b1b7221 */ /* 0x000fe20000000000 */
[----:B------:R-:W-:-:S03]  /*1210*/  FADD R11, R28, R11 ;  /* 0x0000000b1c0b7221 */ /* 0x000fc60000000000 */
[----:B------:R-:W-:-:S04]  /*1220*/  FADD R8, R8, R27 ;  /* 0x0000001b08087221 */ /* 0x000fc80000000000 */
[----:B------:R-:W-:Y:S02]  /*1230*/  FADD R15, R8, R11 ;  /* 0x0000000b080f7221 */ /* 0x000fe40000000000 */
[----:B------:R-:W2:Y:S02]  /*1240*/  LDS.128 R8, [R13+0x20] ;  /* 0x000020000d087984 */ /* 0x000ea40000000c00 */
[----:B--2---:R-:W-:-:S04]  /*1250*/  FADD R8, R8, R26 ;  /* 0x0000001a08087221 */ /* 0x004fc80000000000 */
[----:B------:R-:W-:Y:S01]  /*1260*/  FADD R8, R15, R8 ;  /* 0x000000080f087221 */ /* 0x000fe20000000000 */
[----:B---3--:R-:W-:Y:S01]  /*1270*/  FADD R9, R12, R9 ;  /* 0x000000090c097221 */ /* 0x008fe20000000000 */
[----:B----4-:R-:W-:-:S03]  /*1280*/  FADD R29, R29, R10 ;  /* 0x0000000a1d1d7221 */ /* 0x010fc60000000000 */
[----:B------:R-:W-:Y:S01]  /*1290*/  FADD R8, R8, R9 ;  /* 0x0000000908087221 */ /* 0x000fe20000000000 */
[----:B-----5:R-:W-:-:S03]  /*12a0*/  FADD R11, R14, R11 ;  /* 0x0000000b0e0b7221 */ /* 0x020fc60000000000 */
[----:B------:R-:W-:Y:S01]  /*12b0*/  FADD R8, R8, R29 ;  /* 0x0000001d08087221 */ /* 0x000fe20000000000 */
[----:B------:R-:W-:-:S03]  /*12c0*/  MOV R12, 0xc ;  /* 0x0000000c000c7802 */ /* 0x000fc60000000f00 */
[----:B------:R-:W-:-:S07]  /*12d0*/  FADD R25, R8, R11 ;  /* 0x0000000b08197221 */ /* 0x000fce0000000000 */
.L_x_8:
[----:B------:R-:W-:-:S05]  /*12e0*/  IADD3 R27, PT, PT, R5, R12, RZ ;  /* 0x0000000c051b7210 */ /* 0x000fca0007ffe0ff */
[----:B------:R-:W-:-:S05]  /*12f0*/  IMAD.WIDE R26, R27, 0x4, R16 ;  /* 0x000000041b1a7825 */ /* 0x000fca00078e0210 */
[----:B------:R-:W2:Y:S04]  /*1300*/  LDG.E R29, desc[UR10][R26.64] ;  /* 0x0000000a1a1d7981 */ /* 0x000ea8000c1e1900 */
[----:B------:R-:W3:Y:S01]  /*1310*/  LDG.E R24, desc[UR10][R26.64+0x4] ;  /* 0x0000040a1a187981 */ /* 0x000ee2000c1e1900 */
[----:B------:R-:W-:-:S03]  /*1320*/  LEA R14, R12, R13, 0x2 ;  /* 0x0000000d0c0e7211 */ /* 0x000fc600078e10ff */
[----:B------:R-:W4:Y:S04]  /*1330*/  LDG.E R15, desc[UR10][R26.64+0x8] ;  /* 0x0000080a1a0f7981 */ /* 0x000f28000c1e1900 */
[----:B------:R-:W2:Y:S02]  /*1340*/  LDS.128 R8, [R14] ;  /* 0x000000000e087984 */ /* 0x000ea40000000c00 */
[----:B--2---:R-:W-:-:S04]  /*1350*/  FADD R8, R8, R29 ;  /* 0x0000001d08087221 */ /* 0x004fc80000000000 */
[----:B------:R-:W-:Y:S02]  /*1360*/  FADD R28, R8, R25 ;  /* 0x00000019081c7221 */ /* 0x000fe40000000000 */
[----:B------:R0:W2:Y:S01]  /*1370*/  LDG.E R8, desc[UR10][R26.64+0xc] ;  /* 0x00000c0a1a087981 */ /* 0x0000a2000c1e1900 */
[----:B------:R-:W-:Y:S01]  /*1380*/  IADD3 R25, PT, PT, R5, 0x4, R12 ;  /* 0x0000000405197810 */ /* 0x000fe20007ffe00c */
[----:B---3--:R-:W-:-:S04]  /*1390*/  FADD R9, R24, R9 ;  /* 0x0000000918097221 */ /* 0x008fc80000000000 */
[----:B------:R-:W-:-:S04]  /*13a0*/  IMAD.WIDE R24, R25, 0x4, R16 ;  /* 0x0000000419187825 */ /* 0x000fc800078e0210 */
[----:B------:R-:W-:Y:S01]  /*13b0*/  FADD R9, R28, R9 ;  /* 0x000000091c097221 */ /* 0x000fe20000000000 */
[----:B------:R-:W3:Y:S01]  /*13c0*/  LDG.E R29, desc[UR10][R24.64] ;  /* 0x0000000a181d7981 */ /* 0x000ee2000c1e1900 */
[----:B----4-:R-:W-:-:S03]  /*13d0*/  FADD R10, R15, R10 ;  /* 0x0000000a0f0a7221 */ /* 0x010fc60000000000 */
[----:B------:R-:W4:Y:S01]  /*13e0*/  LDG.E R28, desc[UR10][R24.64+0x4] ;  /* 0x0000040a181c7981 */ /* 0x000f22000c1e1900 */
[----:B------:R-:W-:-:S03]  /*13f0*/  FADD R9, R9, R10 ;  /* 0x0000000a09097221 */ /* 0x000fc60000000000 */
[----:B------:R-:W5:Y:S01]  /*1400*/  LDG.E R15, desc[UR10][R24.64+0x8] ;  /* 0x0000080a180f7981 */ /* 0x000f62000c1e1900 */
[----:B0-----:R-:W-:Y:S01]  /*1410*/  IADD3 R27, PT, PT, R5, 0x8, R12 ;  /* 0x00000008051b7810 */ /* 0x001fe20007ffe00c */
[----:B--2---:R-:W-:-:S04]  /*1420*/  FADD R8, R8, R11 ;  /* 0x0000000b08087221 */ /* 0x004fc80000000000 */
[----:B------:R-:W-:Y:S02]  /*1430*/  FADD R26, R9, R8 ;  /* 0x00000008091a7221 */ /* 0x000fe40000000000 */
[----:B------:R-:W3:Y:S02]  /*1440*/  LDS.128 R8, [R14+0x10] ;  /* 0x000010000e087984 */ /* 0x000ee40000000c00 */
[----:B---3--:R-:W-:Y:S02]  /*1450*/  FADD R29, R8, R29 ;  /* 0x0000001d081d7221 */ /* 0x008fe40000000000 */
[----:B------:R0:W2:Y:S01]  /*1460*/  LDG.E R8, desc[UR10][R24.64+0xc] ;  /* 0x00000c0a18087981 */ /* 0x0000a2000c1e1900 */
[----:B----4-:R-:W-:Y:S01]  /*1470*/  FADD R28, R28, R9 ;  /* 0x000000091c1c7221 */ /* 0x010fe20000000000 */
[----:B------:R-:W-:Y:S01]  /*1480*/  FADD R29, R26, R29 ;  /* 0x0000001d1a1d7221 */ /* 0x000fe20000000000 */
[----:B------:R-:W-:-:S04]  /*1490*/  IMAD.WIDE R26, R27, 0x4, R16 ;  /* 0x000000041b1a7825 */ /* 0x000fc800078e0210 */
[----:B------:R-:W-:Y:S02]  /*14a0*/  FADD R9, R29, R28 ;  /* 0x0000001c1d097221 */ /* 0x000fe40000000000 */
[----:B------:R-:W3:Y:S04]  /*14b0*/  LDG.E R29, desc[UR10][R26.64] ;  /* 0x0000000a1a1d7981 */ /* 0x000ee8000c1e1900 */
[----:B------:R-:W4:Y:S01]  /*14c0*/  LDG.E R28, desc[UR10][R26.64+0x4] ;  /* 0x0000040a1a1c7981 */ /* 0x000f22000c1e1900 */
[----:B-----5:R-:W-:-:S03]  /*14d0*/  FADD R10, R15, R10 ;  /* 0x0000000a0f0a7221 */ /* 0x020fc60000000000 */
[----:B------:R-:W5:Y:S01]  /*14e0*/  LDG.E R15, desc[UR10][R26.64+0x8] ;  /* 0x0000080a1a0f7981 */ /* 0x000f62000c1e1900 */
[----:B------:R-:W-:Y:S01]  /*14f0*/  FADD R9, R9, R10 ;  /* 0x0000000a09097221 */ /* 0x000fe20000000000 */
        /* <DEDUP_REMOVED lines=80> */
[----:B------:R-:W2:Y:S01]  /*1a00*/  LDG.E R8, desc[UR10][R24.64+0xc] ;  /* 0x00000c0a18087981 */ /* 0x000ea2000c1e1900 */
[----:B----4-:R-:W-:Y:S01]  /*1a10*/  FADD R9, R28, R9 ;  /* 0x000000091c097221 */ /* 0x010fe20000000000 */
[----:B------:R-:W-:-:S04]  /*1a20*/  FADD R26, R26, R29 ;  /* 0x0000001d1a1a7221 */ /* 0x000fc80000000000 */
[----:B------:R-:W-:Y:S01]  /*1a30*/  FADD R9, R26, R9 ;  /* 0x000000091a097221 */ /* 0x000fe20000000000 */
[----:B------:R-:W-:-:S04]  /*1a40*/  IMAD.WIDE R26, R27, 0x4, R16 ;  /* 0x000000041b1a7825 */ /* 0x000fc800078e0210 */
[----:B-----5:R-:W-:Y:S02]  /*1a50*/  FADD R10, R15, R10 ;  /* 0x0000000a0f0a7221 */ /* 0x020fe40000000000 */
[----:B------:R-:W3:Y:S04]  /*1a60*/  LDG.E R15, desc[UR10][R26.64] ;  /* 0x0000000a1a0f7981 */ /* 0x000ee8000c1e1900 */
[----:B------:R-:W4:Y:S04]  /*1a70*/  LDG.E R28, desc[UR10][R26.64+0x4] ;  /* 0x0000040a1a1c7981 */ /* 0x000f28000c1e1900 */
[----:B------:R-:W5:Y:S04]  /*1a80*/  LDG.E R29, desc[UR10][R26.64+0x8] ;  /* 0x0000080a1a1d7981 */ /* 0x000f68000c1e1900 */
[----:B------:R-:W5:Y:S01]  /*1a90*/  LDG.E R24, desc[UR10][R26.64+0xc] ;  /* 0x00000c0a1a187981 */ /* 0x000f62000c1e1900 */
[----:B------:R-:W-:Y:S01]  /*1aa0*/  FADD R9, R9, R10 ;  /* 0x0000000a09097221 */ /* 0x000fe20000000000 */
[----:B------:R-:W-:-:S04]  /*1ab0*/  IADD3 R12, PT, PT, R12, 0x24, RZ ;  /* 0x000000240c0c7810 */ /* 0x000fc80007ffe0ff */
[----:B------:R-:W-:Y:S01]  /*1ac0*/  ISETP.NE.AND P0, PT, R12, 0x12c, PT ;  /* 0x0000012c0c00780c */ /* 0x000fe20003f05270 */
[----:B--2---:R-:W-:-:S04]  /*1ad0*/  FADD R8, R8, R11 ;  /* 0x0000000b08087221 */ /* 0x004fc80000000000 */
[----:B------:R-:W-:Y:S02]  /*1ae0*/  FADD R25, R9, R8 ;  /* 0x0000000809197221 */ /* 0x000fe40000000000 */
[----:B------:R-:W3:Y:S02]  /*1af0*/  LDS.128 R8, [R14+0x80] ;  /* 0x000080000e087984 */ /* 0x000ee40000000c00 */
[----:B---3--:R-:W-:Y:S01]  /*1b00*/  FADD R8, R8, R15 ;  /* 0x0000000f08087221 */ /* 0x008fe20000000000 */
[----:B----4-:R-:W-:-:S03]  /*1b10*/  FADD R9, R28, R9 ;  /* 0x000000091c097221 */ /* 0x010fc60000000000 */
[----:B------:R-:W-:Y:S01]  /*1b20*/  FADD R8, R8, R25 ;  /* 0x0000001908087221 */ /* 0x000fe20000000000 */
[----:B-----5:R-:W-:-:S03]  /*1b30*/  FADD R29, R29, R10 ;  /* 0x0000000a1d1d7221 */ /* 0x020fc60000000000 */
[----:B------:R-:W-:Y:S01]  /*1b40*/  FADD R8, R8, R9 ;  /* 0x0000000908087221 */ /* 0x000fe20000000000 */
[----:B------:R-:W-:-:S03]  /*1b50*/  FADD R11, R24, R11 ;  /* 0x0000000b180b7221 */ /* 0x000fc60000000000 */
[----:B------:R-:W-:-:S04]  /*1b60*/  FADD R8, R8, R29 ;  /* 0x0000001d08087221 */ /* 0x000fc80000000000 */
[----:B------:R-:W-:Y:S01]  /*1b70*/  FADD R25, R8, R11 ;  /* 0x0000000b08197221 */ /* 0x000fe20000000000 */
[----:B------:R-:W-:Y:S06]  /*1b80*/  @P0 BRA `(.L_x_8) ;  /* 0xfffffff400d40947 */ /* 0x000fec000383ffff */
[----:B------:R-:W0:Y:S01]  /*1b90*/  F2F.F64.F32 R8, R25 ;  /* 0x0000001900087310 */ /* 0x000e220000201800 */
[----:B------:R-:W-:Y:S01]  /*1ba0*/  MOV R10, R4 ;  /* 0x00000004000a7202 */ /* 0x000fe20000000f00 */
[----:B0-----:R-:W-:-:S10]  /*1bb0*/  DADD R8, R18, R8 ;  /* 0x0000000012087229 */ /* 0x001fd40000000008 */
[----:B------:R-:W0:Y:S02]  /*1bc0*/  F2F.F32.F64 R8, R8 ;  /* 0x0000000800087310 */ /* 0x000e240000301000 */
[----:B0-----:R-:W-:-:S13]  /*1bd0*/  FSETP.GT.AND P0, PT, R8, RZ, PT ;  /* 0x000000ff0800720b */ /* 0x001fda0003f04000 */
[----:B------:R-:W-:Y:S05]  /*1be0*/  @!P0 BRA `(.L_x_7) ;  /* 0x0000000800bc8947 */ /* 0x000fea0003800000 */
[----:B------:R-:W-:-:S05]  /*1bf0*/  IMAD.WIDE R26, R5, 0x4, R16 ;  /* 0x00000004051a7825 */ /* 0x000fca00078e0210 */
[----:B------:R-:W2:Y:S04]  /*1c00*/  LDG.E R4, desc[UR10][R26.64] ;  /* 0x0000000a1a047981 */ /* 0x000ea8000c1e1900 */
[----:B------:R-:W3:Y:S04]  /*1c10*/  LDG.E R10, desc[UR10][R26.64+0x4] ;  /* 0x0000040a1a0a7981 */ /* 0x000ee8000c1e1900 */
[----:B------:R-:W4:Y:S01]  /*1c20*/  LDG.E R25, desc[UR10][R26.64+0x8] ;  /* 0x0000080a1a197981 */ /* 0x000f22000c1e1900 */
[----:B------:R-:W-:Y:S01]  /*1c30*/  IADD3 R9, PT, PT, R5, 0x4, RZ ;  /* 0x0000000405097810 */ /* 0x000fe20007ffe0ff */
[----:B------:R-:W0:Y:S01]  /*1c40*/  S2UR UR7, SR_CgaCtaId ;  /* 0x00000000000779c3 */ /* 0x000e220000008800 */
[----:B------:R-:W-:Y:S01]  /*1c50*/  UMOV UR6, 0x400 ;  /* 0x0000040000067882 */ /* 0x000fe20000000000 */
[----:B------:R1:W5:Y:S02]  /*1c60*/  LDG.E R15, desc[UR10][R26.64+0xc] ;  /* 0x00000c0a1a0f7981 */ /* 0x000364000c1e1900 */
[----:B------:R-:W-:-:S05]  /*1c70*/  IMAD.WIDE R8, R9, 0x4, R16 ;  /* 0x0000000409087825 */ /* 0x000fca00078e0210 */
[----:B------:R-:W5:Y:S04]  /*1c80*/  LDG.E R12, desc[UR10][R8.64] ;  /* 0x0000000a080c7981 */ /* 0x000f68000c1e1900 */
[----:B------:R-:W5:Y:S01]  /*1c90*/  LDG.E R14, desc[UR10][R8.64+0x4] ;  /* 0x0000040a080e7981 */ /* 0x000f62000c1e1900 */
[----:B0-----:R-:W-:Y:S01]  /*1ca0*/  ULEA UR5, UR7, UR6, 0x18 ;  /* 0x0000000607057291 */ /* 0x001fe2000f8ec0ff */
[----:B-1----:R-:W-:Y:S02]  /*1cb0*/  IADD3 R27, PT, PT, R5, 0x8, RZ ;  /* 0x00000008051b7810 */ /* 0x002fe40007ffe0ff */
[----:B------:R-:W5:Y:S03]  /*1cc0*/  LDG.E R24, desc[UR10][R8.64+0xc] ;  /* 0x00000c0a08187981 */ /* 0x000f66000c1e1900 */
[----:B------:R-:W-:-:S05]  /*1cd0*/  MOV R13, UR5 ;  /* 0x00000005000d7c02 */ /* 0x000fca0008000f00 */
[----:B------:R-:W2:Y:S04]  /*1ce0*/  LDS R29, [R13+0x964] ;  /* 0x000964000d1d7984 */ /* 0x000ea80000000800 */
[----:B------:R-:W3:Y:S04]  /*1cf0*/  LDS R11, [R13+0x968] ;  /* 0x000968000d0b7984 */ /* 0x000ee80000000800 */
[----:B------:R-:W4:Y:S01]  /*1d00*/  LDS R26, [R13+0x96c] ;  /* 0x00096c000d1a7984 */ /* 0x000f220000000800 */
[----:B--2---:R-:W-:-:S03]  /*1d10*/  FADD R29, R4, R29 ;  /* 0x0000001d041d7221 */ /* 0x004fc60000000000 */
[----:B------:R0:W2:Y:S01]  /*1d20*/  LDG.E R4, desc[UR10][R8.64+0x8] ;  /* 0x0000080a08047981 */ /* 0x0000a2000c1e1900 */
[----:B---3--:R-:W-:Y:S01]  /*1d30*/  FADD R28, R10, R11 ;  /* 0x0000000b0a1c7221 */ /* 0x008fe20000000000 */
[----:B------:R-:W-:Y:S02]  /*1d40*/  IMAD.WIDE R10, R27, 0x4, R16 ;  /* 0x000000041b0a7825 */ /* 0x000fe400078e0210 */
[----:B------:R4:W-:Y:S04]  /*1d50*/  STS [R13+0x964], R29 ;  /* 0x0009641d0d007388 */ /* 0x0009e80000000800 */
[----:B------:R1:W-:Y:S04]  /*1d60*/  STS [R13+0x968], R28 ;  /* 0x0009681c0d007388 */ /* 0x0003e80000000800 */
[----:B------:R-:W3:Y:S01]  /*1d70*/  LDG.E R27, desc[UR10][R10.64+0x4] ;  /* 0x0000040a0a1b7981 */ /* 0x000ee2000c1e1900 */
[----:B----4-:R-:W-:-:S03]  /*1d80*/  FADD R29, R25, R26 ;  /* 0x0000001a191d7221 */ /* 0x010fc60000000000 */
[----:B------:R-:W4:Y:S04]  /*1d90*/  LDG.E R25, desc[UR10][R10.64] ;  /* 0x0000000a0a197981 */ /* 0x000f28000c1e1900 */
[----:B------:R-:W3:Y:S04]  /*1da0*/  LDG.E R26, desc[UR10][R10.64+0x8] ;  /* 0x0000080a0a1a7981 */ /* 0x000ee8000c1e1900 */
[----:B-1----:R1:W3:Y:S04]  /*1db0*/  LDG.E R28, desc[UR10][R10.64+0xc] ;  /* 0x00000c0a0a1c7981 */ /* 0x0022e8000c1e1900 */
[----:B0-----:R-:W5:Y:S04]  /*1dc0*/  LDS R9, [R13+0x974] ;  /* 0x000974000d097984 */ /* 0x001f680000000800 */
[----:B------:R-:W-:Y:S04]  /*1dd0*/  LDS R8, [R13+0x970] ;  /* 0x000970000d087984 */ /* 0x000fe80000000800 */
[----:B------:R-:W-:Y:S04]  /*1de0*/  STS [R13+0x96c], R29 ;  /* 0x00096c1d0d007388 */ /* 0x000fe80000000800 */
[----:B-1----:R-:W-:Y:S04]  /*1df0*/  LDS R10, [R13+0x984] ;  /* 0x000984000d0a7984 */ /* 0x002fe80000000800 */
[----:B------:R-:W-:Y:S04]  /*1e00*/  LDS R11, [R13+0x980] ;  /* 0x000980000d0b7984 */ /* 0x000fe80000000800 */
[----:B------:R-:W-:Y:S01]  /*1e10*/  LDS R29, [R13+0x98c] ;  /* 0x00098c000d1d7984 */ /* 0x000fe20000000800 */
[----:B-----5:R-:W-:-:S03]  /*1e20*/  FADD R12, R12, R9 ;  /* 0x000000090c0c7221 */ /* 0x020fc60000000000 */
[----:B------:R-:W0:Y:S02]  /*1e30*/  LDS R9, [R13+0x978] ;  /* 0x000978000d097984 */ /* 0x000e240000000800 */
[----:B0-----:R-:W-:Y:S02]  /*1e40*/  FADD R14, R14, R9 ;  /* 0x000000090e0e7221 */ /* 0x001fe40000000000 */
[----:B------:R-:W2:Y:S01]  /*1e50*/  LDS R9, [R13+0x97c] ;  /* 0x00097c000d097984 */ /* 0x000ea20000000800 */
[----:B------:R-:W-:-:S03]  /*1e60*/  FADD R8, R15, R8 ;  /* 0x000000080f087221 */ /* 0x000fc60000000000 */
[----:B------:R-:W3:Y:S01]  /*1e70*/  LDS R15, [R13+0x988] ;  /* 0x000988000d0f7984 */ /* 0x000ee20000000800 */
[----:B------:R-:W-:-:S03]  /*1e80*/  FADD R24, R24, R11 ;  /* 0x0000000b18187221 */ /* 0x000fc60000000000 */
[----:B------:R4:W-:Y:S04]  /*1e90*/  STS [R13+0x970], R8 ;  /* 0x000970080d007388 */ /* 0x0009e80000000800 */
[----:B------:R-:W-:Y:S04]  /*1ea0*/  STS [R13+0x974], R12 ;  /* 0x0009740c0d007388 */ /* 0x000fe80000000800 */
[----:B------:R-:W-:Y:S04]  /*1eb0*/  STS [R13+0x978], R14 ;  /* 0x0009780e0d007388 */ /* 0x000fe80000000800 */
[----:B------:R-:W-:Y:S01]  /*1ec0*/  STS [R13+0x980], R24 ;  /* 0x000980180d007388 */ /* 0x000fe20000000800 */
[----:B------:R-:W-:Y:S01]  /*1ed0*/  IADD3 R6, PT, PT, R6, 0x1, RZ ;  /* 0x0000000106067810 */ /* 0x000fe20007ffe0ff */
[----:B--2---:R-:W-:-:S02]  /*1ee0*/  FADD R4, R4, R9 ;  /* 0x0000000904047221 */ /* 0x004fc40000000000 */
[----:B------:R-:W0:Y:S01]  /*1ef0*/  LDS R9, [R13+0x990] ;  /* 0x000990000d097984 */ /* 0x000e220000000800 */
[----:B----4-:R-:W-:Y:S01]  /*1f00*/  FADD R8, R25, R10 ;  /* 0x0000000a19087221 */ /* 0x010fe20000000000 */
[----:B---3--:R-:W-:Y:S01]  /*1f10*/  FADD R10, R27, R15 ;  /* 0x0000000f1b0a7221 */ /* 0x008fe20000000000 */
[----:B------:R-:W-:-:S03]  /*1f20*/  FADD R26, R26, R29 ;  /* 0x0000001d1a1a7221 */ /* 0x000fc60000000000 */
[----:B------:R-:W-:Y:S04]  /*1f30*/  STS [R13+0x984], R8 ;  /* 0x000984080d007388 */ /* 0x000fe80000000800 */
[----:B------:R-:W-:Y:S04]  /*1f40*/  STS [R13+0x988], R10 ;  /* 0x0009880a0d007388 */ /* 0x000fe80000000800 */
[----:B------:R-:W-:Y:S01]  /*1f50*/  STS [R13+0x98c], R26 ;  /* 0x00098c1a0d007388 */ /* 0x000fe20000000800 */
[----:B0-----:R-:W-:-:S05]  /*1f60*/  FADD R28, R28, R9 ;  /* 0x000000091c1c7221 */ /* 0x001fca0000000000 */
[----:B------:R-:W-:Y:S04]  /*1f70*/  STS [R13+0x990], R28 ;  /* 0x0009901c0d007388 */ /* 0x000fe80000000800 */
[----:B------:R0:W-:Y:S02]  /*1f80*/  STS [R13+0x97c], R4 ;  /* 0x00097c040d007388 */ /* 0x0001e40000000800 */
[----:B0-----:R-:W-:-:S07]  /*1f90*/  MOV R4, 0xc ;  /* 0x0000000c00047802 */ /* 0x001fce0000000f00 */
.L_x_9:
[----:B0-----:R-:W-:-:S05]  /*1fa0*/  IADD3 R9, PT, PT, R5, R4, RZ ;  /* 0x0000000405097210 */ /* 0x001fca0007ffe0ff */
[----:B------:R-:W-:-:S05]  /*1fb0*/  IMAD.WIDE R8, R9, 0x4, R16 ;  /* 0x0000000409087825 */ /* 0x000fca00078e0210 */
[----:B------:R-:W2:Y:S04]  /*1fc0*/  LDG.E R26, desc[UR10][R8.64] ;  /* 0x0000000a081a7981 */ /* 0x000ea8000c1e1900 */
[----:B------:R-:W3:Y:S04]  /*1fd0*/  LDG.E R28, desc[UR10][R8.64+0x4] ;  /* 0x0000040a081c7981 */ /* 0x000ee8000c1e1900 */
[----:B------:R-:W4:Y:S04]  /*1fe0*/  LDG.E R25, desc[UR10][R8.64+0x8] ;  /* 0x0000080a08197981 */ /* 0x000f28000c1e1900 */
[----:B------:R0:W5:Y:S01]  /*1ff0*/  LDG.E R24, desc[UR10][R8.64+0xc] ;  /* 0x00000c0a08187981 */ /* 0x000162000c1e1900 */
[----:B------:R-:W-:-:S05]  /*2000*/  IADD3 R11, PT, PT, R5, 0x4, R4 ;  /* 0x00000004050b7810 */ /* 0x000fca0007ffe004 */
[----:B------:R-:W-:-:S05]  /*2010*/  IMAD.WIDE R10, R11, 0x4, R16 ;  /* 0x000000040b0a7825 */ /* 0x000fca00078e0210 */
[----:B------:R-:W5:Y:S01]  /*2020*/  LDG.E R14, desc[UR10][R10.64] ;  /* 0x0000000a0a0e7981 */ /* 0x000f62000c1e1900 */
[----:B------:R-:W-:-:S03]  /*2030*/  UIADD3 UR5, UPT, UPT, UR6, 0x964, URZ ;  /* 0x0000096406057890 */ /* 0x000fc6000fffe0ff */
[----:B------:R-:W5:Y:S01]  /*2040*/  LDG.E R15, desc[UR10][R10.64+0x4] ;  /* 0x0000040a0a0f7981 */ /* 0x000f62000c1e1900 */
[----:B------:R-:W-:-:S06]  /*2050*/  ULEA UR5, UR7, UR5, 0x18 ;  /* 0x0000000507057291 */ /* 0x000fcc000f8ec0ff */
[----:B------:R-:W-:-:S05]  /*2060*/  LEA R12, R4, UR5, 0x2 ;  /* 0x00000005040c7c11 */ /* 0x000fca000f8e10ff */
[----:B------:R-:W2:Y:S04]  /*2070*/  LDS R27, [R12] ;  /* 0x000000000c1b7984 */ /* 0x000ea80000000800 */
[----:B0-----:R-:W3:Y:S04]  /*2080*/  LDS R9, [R12+0x4] ;  /* 0x000004000c097984 */ /* 0x001ee80000000800 */
[----:B------:R-:W4:Y:S01]  /*2090*/  LDS R8, [R12+0x8] ;  /* 0x000008000c087984 */ /* 0x000f220000000800 */
[----:B--2---:R-:W-:-:S03]  /*20a0*/  FADD R29, R26, R27 ;  /* 0x0000001b1a1d7221 */ /* 0x004fc60000000000 */
[----:B------:R-:W2:Y:S01]  /*20b0*/  LDG.E R26, desc[UR10][R10.64+0x8] ;  /* 0x0000080a0a1a7981 */ /* 0x000ea2000c1e1900 */
[----:B---3--:R-:W-:-:S03]  /*20c0*/  FADD R28, R28, R9 ;  /* 0x000000091c1c7221 */ /* 0x008fc60000000000 */
[----:B------:R0:W3:Y:S04]  /*20d0*/  LDG.E R27, desc[UR10][R10.64+0xc] ;  /* 0x00000c0a0a1b7981 */ /* 0x0000e8000c1e1900 */
[----:B------:R-:W-:Y:S04]  /*20e0*/  STS [R12+0x4], R28 ;  /* 0x0000041c0c007388 */ /* 0x000fe80000000800 */
[----:B------:R-:W5:Y:S01]  /*20f0*/  LDS R28, [R12+0xc] ;  /* 0x00000c000c1c7984 */ /* 0x000f620000000800 */
[----:B------:R-:W-:-:S03]  /*2100*/  IADD3 R9, PT, PT, R5, 0x8, R4 ;  /* 0x0000000805097810 */ /* 0x000fc60007ffe004 */
[----:B------:R4:W-:Y:S04]  /*2110*/  STS [R12], R29 ;  /* 0x0000001d0c007388 */ /* 0x0009e80000000800 */
[----:B0-----:R-:W0:Y:S04]  /*2120*/  LDS R11, [R12+0x10] ;  /* 0x000010000c0b7984 */ /* 0x001e280000000800 */
[----:B------:R-:W1:Y:S01]  /*2130*/  LDS R10, [R12+0x14] ;  /* 0x000014000c0a7984 */ /* 0x000e620000000800 */
[----:B----4-:R-:W-:Y:S01]  /*2140*/  FADD R29, R25, R8 ;  /* 0x00000008191d7221 */ /* 0x010fe20000000000 */
[----:B------:R-:W-:-:S05]  /*2150*/  IMAD.WIDE R8, R9, 0x4, R16 ;  /* 0x0000000409087825 */ /* 0x000fca00078e0210 */
[----:B------:R-:W4:Y:S01]  /*2160*/  LDG.E R25, desc[UR10][R8.64] ;  /* 0x0000000a08197981 */ /* 0x000f22000c1e1900 */
[----:B-----5:R-:W-:-:S05]  /*2170*/  FADD R24, R24, R28 ;  /* 0x0000001c18187221 */ /* 0x020fca0000000000 */
[----:B------:R5:W-:Y:S04]  /*2180*/  STS [R12+0xc], R24 ;  /* 0x00000c180c007388 */ /* 0x000be80000000800 */
[----:B-----5:R-:W5:Y:S01]  /*2190*/  LDG.E R24, desc[UR10][R8.64+0x4] ;  /* 0x0000040a08187981 */ /* 0x020f62000c1e1900 */
[----:B0-----:R-:W-:-:S03]  /*21a0*/  FADD R28, R14, R11 ;  /* 0x0000000b0e1c7221 */ /* 0x001fc60000000000 */
[----:B------:R-:W5:Y:S01]  /*21b0*/  LDG.E R14, desc[UR10][R8.64+0x8] ;  /* 0x0000080a080e7981 */ /* 0x000f62000c1e1900 */
[----:B-1----:R-:W-:-:S03]  /*21c0*/  FADD R11, R15, R10 ;  /* 0x0000000a0f0b7221 */ /* 0x002fc60000000000 */
[----:B------:R-:W2:Y:S04]  /*21d0*/  LDS R10, [R12+0x18] ;  /* 0x000018000c0a7984 */ /* 0x000ea80000000800 */
[----:B------:R-:W-:Y:S04]  /*21e0*/  STS [R12+0x10], R28 ;  /* 0x0000101c0c007388 */ /* 0x000fe80000000800 */
[----:B------:R-:W3:Y:S04]  /*21f0*/  LDS R28, [R12+0x1c] ;  /* 0x00001c000c1c7984 */ /* 0x000ee80000000800 */
[----:B------:R0:W5:Y:S04]  /*2200*/  LDG.E R15, desc[UR10][R8.64+0xc] ;  /* 0x00000c0a080f7981 */ /* 0x000168000c1e1900 */
[----:B------:R2:W-:Y:S04]  /*2210*/  STS [R12+0x8], R29 ;  /* 0x0000081d0c007388 */ /* 0x0005e80000000800 */
[----:B------:R1:W-:Y:S04]  /*2220*/  STS [R12+0x14], R11 ;  /* 0x0000140b0c007388 */ /* 0x0003e80000000800 */
[----:B0-----:R-:W-:Y:S01]  /*2230*/  LDS R9, [R12+0x24] ;  /* 0x000024000c097984 */ /* 0x001fe20000000800 */
[C---:B------:R-:W-:Y:S01]  /*2240*/  IADD3 R8, PT, PT, R5.reuse, 0x10, R4 ;  /* 0x0000001005087810 */ /* 0x040fe20007ffe004 */
[----:B--2---:R-:W-:Y:S01]  /*2250*/  FADD R29, R26, R10 ;  /* 0x0000000a1a1d7221 */ /* 0x004fe20000000000 */
[----:B------:R-:W-:-:S05]  /*2260*/  IADD3 R10, PT, PT, R5, 0xc, R4 ;  /* 0x0000000c050a7810 */ /* 0x000fca0007ffe004 */
[----:B-1----:R-:W-:-:S04]  /*2270*/  IMAD.WIDE R10, R10, 0x4, R16 ;  /* 0x000000040a0a7825 */ /* 0x002fc800078e0210 */
[----:B---3--:R-:W-:Y:S02]  /*2280*/  FADD R28, R27, R28 ;  /* 0x0000001c1b1c7221 */ /* 0x008fe40000000000 */
[----:B------:R-:W4:Y:S04]  /*2290*/  LDS R27, [R12+0x20] ;  /* 0x000020000c1b7984 */ /* 0x000f280000000800 */
[----:B------:R-:W2:Y:S04]  /*22a0*/  LDG.E R26, desc[UR10][R10.64] ;  /* 0x0000000a0a1a7981 */ /* 0x000ea8000c1e1900 */
[----:B------:R-:W-:Y:S04]  /*22b0*/  STS [R12+0x18], R29 ;  /* 0x0000181d0c007388 */ /* 0x000fe80000000800 */
[----:B------:R-:W0:Y:S01]  /*22c0*/  LDS R29, [R12+0x28] ;  /* 0x000028000c1d7984 */ /* 0x000e220000000800 */
[----:B----4-:R-:W-:-:S03]  /*22d0*/  FADD R27, R25, R27 ;  /* 0x0000001b191b7221 */ /* 0x010fc60000000000 */
[----:B------:R-:W3:Y:S01]  /*22e0*/  LDG.E R25, desc[UR10][R10.64+0x4] ;  /* 0x0000040a0a197981 */ /* 0x000ee2000c1e1900 */
[----:B-----5:R-:W-:-:S03]  /*22f0*/  FADD R9, R24, R9 ;  /* 0x0000000918097221 */ /* 0x020fc60000000000 */
[----:B------:R-:W4:Y:S04]  /*2300*/  LDG.E R24, desc[UR10][R10.64+0x8] ;  /* 0x0000080a0a187981 */ /* 0x000f28000c1e1900 */
[----:B------:R1:W-:Y:S04]  /*2310*/  STS [R12+0x20], R27 ;  /* 0x0000201b0c007388 */ /* 0x0003e80000000800 */
[----:B------:R5:W-:Y:S01]  /*2320*/  STS [R12+0x24], R9 ;  /* 0x000024090c007388 */ /* 0x000be20000000800 */
[----:B0-----:R-:W-:-:S03]  /*2330*/  FADD R29, R14, R29 ;  /* 0x0000001d0e1d7221 */ /* 0x001fc60000000000 */
[----:B-1----:R0:W4:Y:S01]  /*2340*/  LDG.E R27, desc[UR10][R10.64+0xc] ;  /* 0x00000c0a0a1b7981 */ /* 0x002122000c1e1900 */
[----:B-----5:R-:W-:-:S05]  /*2350*/  IMAD.WIDE R8, R8, 0x4, R16 ;  /* 0x0000000408087825 */ /* 0x020fca00078e0210 */
[----:B------:R-:W5:Y:S04]  /*2360*/  LDG.E R14, desc[UR10][R8.64] ;  /* 0x0000000a080e7981 */ /* 0x000f68000c1e1900 */
[----:B------:R-:W-:Y:S04]  /*2370*/  STS [R12+0x1c], R28 ;  /* 0x00001c1c0c007388 */ /* 0x000fe80000000800 */
[----:B------:R-:W1:Y:S04]  /*2380*/  LDS R28, [R12+0x2c] ;  /* 0x00002c000c1c7984 */ /* 0x000e680000000800 */
[----:B0-----:R-:W-:Y:S01]  /*2390*/  LDS R10, [R12+0x34] ;  /* 0x000034000c0a7984 */ /* 0x001fe20000000800 */
[----:B-1----:R-:W-:-:S03]  /*23a0*/  FADD R28, R15, R28 ;  /* 0x0000001c0f1c7221 */ /* 0x002fc60000000000 */
[----:B------:R-:W2:Y:S04]  /*23b0*/  LDS R15, [R12+0x30] ;  /* 0x000030000c0f7984 */ /* 0x000ea80000000800 */
[----:B------:R3:W-:Y:S04]  /*23c0*/  STS [R12+0x28], R29 ;  /* 0x0000281d0c007388 */ /* 0x0007e80000000800 */
[----:B------:R-:W-:Y:S01]  /*23d0*/  STS [R12+0x2c], R28 ;  /* 0x00002c1c0c007388 */ /* 0x000fe20000000800 */
[----:B--2---:R-:W-:-:S03]  /*23e0*/  FADD R11, R26, R15 ;  /* 0x0000000f1a0b7221 */ /* 0x004fc60000000000 */
[----:B------:R-:W2:Y:S04]  /*23f0*/  LDG.E R15, desc[UR10][R8.64+0x4] ;  /* 0x0000040a080f7981 */ /* 0x000ea8000c1e1900 */
[----:B------:R-:W-:Y:S04]  /*2400*/  STS [R12+0x30], R11 ;  /* 0x0000300b0c007388 */ /* 0x000fe80000000800 */
[----:B------:R-:W4:Y:S04]  /*2410*/  LDS R11, [R12+0x38] ;  /* 0x000038000c0b7984 */ /* 0x000f280000000800 */
[----:B------:R-:W2:Y:S01]  /*2420*/  LDG.E R26, desc[UR10][R8.64+0xc] ;  /* 0x00000c0a081a7981 */ /* 0x000ea2000c1e1900 */
[----:B---3--:R-:W-:-:S03]  /*2430*/  FADD R29, R25, R10 ;  /* 0x0000000a191d7221 */ /* 0x008fc60000000000 */
[----:B------:R-:W0:Y:S04]  /*2440*/  LDS R10, [R12+0x3c] ;  /* 0x00003c000c0a7984 */ /* 0x000e280000000800 */
[----:B------:R-:W3:Y:S01]  /*2450*/  LDG.E R25, desc[UR10][R8.64+0x8] ;  /* 0x0000080a08197981 */ /* 0x000ee2000c1e1900 */
[----:B----4-:R-:W-:-:S03]  /*2460*/  FADD R28, R24, R11 ;  /* 0x0000000b181c7221 */ /* 0x010fc60000000000 */
[----:B------:R-:W5:Y:S01]  /*2470*/  LDS R24, [R12+0x40] ;  /* 0x000040000c187984 */ /* 0x000f620000000800 */
[----:B------:R-:W-:Y:S01]  /*2480*/  IADD3 R11, PT, PT, R5, 0x14, R4 ;  /* 0x00000014050b7810 */ /* 0x000fe20007ffe004 */
[----:B0-----:R-:W-:-:S04]  /*2490*/  FADD R27, R27, R10 ;  /* 0x0000000a1b1b7221 */ /* 0x001fc80000000000 */
[----:B------:R-:W-:Y:S01]  /*24a0*/  IMAD.WIDE R10, R11, 0x4, R16 ;  /* 0x000000040b0a7825 */ /* 0x000fe200078e0210 */
[----:B------:R5:W-:Y:S04]  /*24b0*/  STS [R12+0x3c], R27 ;  /* 0x00003c1b0c007388 */ /* 0x000be80000000800 */
[----:B------:R-:W4:Y:S04]  /*24c0*/  LDG.E R8, desc[UR10][R10.64+0x8] ;  /* 0x0000080a0a087981 */ /* 0x000f28000c1e1900 */
[----:B------:R-:W4:Y:S01]  /*24d0*/  LDG.E R9, desc[UR10][R10.64+0xc] ;  /* 0x00000c0a0a097981 */ /* 0x000f22000c1e1900 */
[----:B-----5:R-:W-:-:S03]  /*24e0*/  FADD R27, R14, R24 ;  /* 0x000000180e1b7221 */ /* 0x020fc60000000000 */
[----:B------:R-:W5:Y:S04]  /*24f0*/  LDG.E R24, desc[UR10][R10.64] ;  /* 0x0000000a0a187981 */ /* 0x000f68000c1e1900 */
[----:B------:R0:W5:Y:S04]  /*2500*/  LDG.E R14, desc[UR10][R10.64+0x4] ;  /* 0x0000040a0a0e7981 */ /* 0x000168000c1e1900 */
[----:B------:R-:W-:Y:S04]  /*2510*/  STS [R12+0x34], R29 ;  /* 0x0000341d0c007388 */ /* 0x000fe80000000800 */
[----:B------:R-:W-:Y:S04]  /*2520*/  STS [R12+0x38], R28 ;  /* 0x0000381c0c007388 */ /* 0x000fe80000000800 */
[----:B------:R-:W2:Y:S04]  /*2530*/  LDS R29, [R12+0x44] ;  /* 0x000044000c1d7984 */ /* 0x000ea80000000800 */
[----:B------:R-:W3:Y:S04]  /*2540*/  LDS R28, [R12+0x48] ;  /* 0x000048000c1c7984 */ /* 0x000ee80000000800 */
[----:B------:R-:W-:Y:S04]  /*2550*/  STS [R12+0x40], R27 ;  /* 0x0000401b0c007388 */ /* 0x000fe80000000800 */
[----:B0-----:R-:W-:Y:S04]  /*2560*/  LDS R11, [R12+0x54] ;  /* 0x000054000c0b7984 */ /* 0x001fe80000000800 */
[----:B------:R-:W-:Y:S04]  /*2570*/  LDS R27, [R12+0x58] ;  /* 0x000058000c1b7984 */ /* 0x000fe80000000800 */
[----:B------:R-:W-:Y:S01]  /*2580*/  LDS R10, [R12+0x5c] ;  /* 0x00005c000c0a7984 */ /* 0x000fe20000000800 */
[----:B------:R-:W-:-:S04]  /*2590*/  IADD3 R4, PT, PT, R4, 0x18, RZ ;  /* 0x0000001804047810 */ /* 0x000fc80007ffe0ff */
[----:B------:R-:W-:Y:S01]  /*25a0*/  ISETP.NE.AND P0, PT, R4, 0x12c, PT ;  /* 0x0000012c0400780c */ /* 0x000fe20003f05270 */
[----:B--2---:R-:W-:Y:S02]  /*25b0*/  FADD R29, R15, R29 ;  /* 0x0000001d0f1d7221 */ /* 0x004fe40000000000 */
[----:B------:R-:W0:Y:S01]  /*25c0*/  LDS R15, [R12+0x4c] ;  /* 0x00004c000c0f7984 */ /* 0x000e220000000800 */
[----:B---3--:R-:W-:-:S03]  /*25d0*/  FADD R28, R25, R28 ;  /* 0x0000001c191c7221 */ /* 0x008fc60000000000 */
[----:B------:R-:W5:Y:S01]  /*25e0*/  LDS R25, [R12+0x50] ;  /* 0x000050000c197984 */ /* 0x000f620000000800 */
[----:B0-----:R-:W-:-:S03]  /*25f0*/  FADD R15, R26, R15 ;  /* 0x0000000f1a0f7221 */ /* 0x001fc60000000000 */
[----:B------:R0:W-:Y:S04]  /*2600*/  STS [R12+0x44], R29 ;  /* 0x0000441d0c007388 */ /* 0x0001e80000000800 */
[----:B------:R0:W-:Y:S04]  /*2610*/  STS [R12+0x48], R28 ;  /* 0x0000481c0c007388 */ /* 0x0001e80000000800 */
[----:B------:R0:W-:Y:S01]  /*2620*/  STS [R12+0x4c], R15 ;  /* 0x00004c0f0c007388 */ /* 0x0001e20000000800 */
[----:B----4-:R-:W-:Y:S01]  /*2630*/  FADD R27, R8, R27 ;  /* 0x0000001b081b7221 */ /* 0x010fe20000000000 */
[----:B------:R-:W-:-:S04]  /*2640*/  FADD R9, R9, R10 ;  /* 0x0000000a09097221 */ /* 0x000fc80000000000 */
[----:B------:R0:W-:Y:S01]  /*2650*/  STS [R12+0x58], R27 ;  /* 0x0000581b0c007388 */ /* 0x0001e20000000800 */
[----:B-----5:R-:W-:Y:S01]  /*2660*/  FADD R25, R24, R25 ;  /* 0x0000001918197221 */ /* 0x020fe20000000000 */
[----:B------:R-:W-:-:S04]  /*2670*/  FADD R11, R14, R11 ;  /* 0x0000000b0e0b7221 */ /* 0x000fc80000000000 */
[----:B------:R0:W-:Y:S04]  /*2680*/  STS [R12+0x50], R25 ;  /* 0x000050190c007388 */ /* 0x0001e80000000800 */
[----:B------:R0:W-:Y:S04]  /*2690*/  STS [R12+0x54], R11 ;  /* 0x0000540b0c007388 */ /* 0x0001e80000000800 */
[----:B------:R0:W-:Y:S01]  /*26a0*/  STS [R12+0x5c], R9 ;  /* 0x00005c090c007388 */ /* 0x0001e20000000800 */
[----:B------:R-:W-:Y:S05]  /*26b0*/  @P0 BRA `(.L_x_9) ;  /* 0xfffffff800380947 */ /* 0x000fea000383ffff */
[----:B------:R-:W1:Y:S02]  /*26c0*/  LDCU UR5, c[0x0][0x3a0] ;  /* 0x00007400ff0577ac */ /* 0x000e640008000800 */
[----:B-1----:R-:W-:-:S07]  /*26d0*/  MOV R10, UR5 ;  /* 0x00000005000a7c02 */ /* 0x002fce0008000f00 */
.L_x_7:
[----:B------:R-:W-:Y:S05]  /*26e0*/  BSYNC.RECONVERGENT B2 ;  /* 0x0000000000027941 */ /* 0x000fea0003800200 */
.L_x_6:
[----:B------:R-:W1:Y:S01]  /*26f0*/  LDCU UR5, c[0x0][0x3a0] ;  /* 0x00007400ff0577ac */ /* 0x000e620008000800 */
[----:B------:R-:W-:-:S04]  /*2700*/  IADD3 R4, PT, PT, R10, 0x1, RZ ;  /* 0x000000010a047810 */ /* 0x000fc80007ffe0ff */
[----:B-1----:R-:W-:-:S13]  /*2710*/  ISETP.GE.AND P0, PT, R4, UR5, PT ;  /* 0x0000000504007c0c */ /* 0x002fda000bf06270 */
[----:B------:R-:W-:Y:S05]  /*2720*/  @!P0 BRA `(.L_x_10) ;  /* 0xffffffe800208947 */ /* 0x000fea000383ffff */
[----:B------:R-:W-:Y:S05]  /*2730*/  BSYNC.RECONVERGENT B1 ;  /* 0x0000000000017941 */ /* 0x000fea0003800200 */
.L_x_5:
[----:B------:R-:W-:Y:S02]  /*2740*/  ISETP.GE.AND P0, PT, R6, 0x1, PT ;  /* 0x000000010600780c */ /* 0x000fe40003f06270 */
[----:B------:R-:W-:-:S11]  /*2750*/  MOV R8, R6 ;  /* 0x0000000600087202 */ /* 0x000fd60000000f00 */
[----:B------:R-:W-:Y:S05]  /*2760*/  @!P0 BRA `(.L_x_4) ;  /* 0x0000000000508947 */ /* 0x000fea0003800000 */
[----:B------:R-:W1:Y:S01]  /*2770*/  I2F.U32.RP R6, R8 ;  /* 0x0000000800067306 */ /* 0x000e620000209000 */
[----:B------:R-:W-:-:S07]  /*2780*/  ISETP.NE.U32.AND P2, PT, R8, RZ, PT ;  /* 0x000000ff0800720c */ /* 0x000fce0003f45070 */
[----:B-1----:R-:W0:Y:S02]  /*2790*/  MUFU.RCP R6, R6 ;  /* 0x0000000600067308 */ /* 0x002e240000001000 */
[----:B0-----:R-:W-:-:S06]  /*27a0*/  IADD3 R4, PT, PT, R6, 0xffffffe, RZ ;  /* 0x0ffffffe06047810 */ /* 0x001fcc0007ffe0ff */
[----:B------:R0:W1:Y:S02]  /*27b0*/  F2I.FTZ.U32.TRUNC.NTZ R5, R4 ;  /* 0x0000000400057305 */ /* 0x000064000021f000 */
[----:B0-----:R-:W-:Y:S01]  /*27c0*/  HFMA2 R4, -RZ, RZ, 0, 0 ;  /* 0x00000000ff047431 */ /* 0x001fe200000001ff */
[----:B-1----:R-:W-:-:S05]  /*27d0*/  IADD3 R7, PT, PT, RZ, -R5, RZ ;  /* 0x80000005ff077210 */ /* 0x002fca0007ffe0ff */
[----:B------:R-:W-:-:S04]  /*27e0*/  IMAD R7, R7, R8, RZ ;  /* 0x0000000807077224 */ /* 0x000fc800078e02ff */
[----:B------:R-:W-:-:S06]  /*27f0*/  IMAD.HI.U32 R5, R5, R7, R4 ;  /* 0x0000000705057227 */ /* 0x000fcc00078e0004 */
[----:B------:R-:W-:-:S05]  /*2800*/  IMAD.HI.U32 R5, R5, 0x3e8, RZ ;  /* 0x000003e805057827 */ /* 0x000fca00078e00ff */
[----:B------:R-:W-:-:S05]  /*2810*/  IADD3 R7, PT, PT, -R5, RZ, RZ ;  /* 0x000000ff05077210 */ /* 0x000fca0007ffe1ff */
[----:B------:R-:W-:-:S05]  /*2820*/  IMAD R7, R8, R7, 0x3e8 ;  /* 0x000003e808077424 */ /* 0x000fca00078e0207 */
[----:B------:R-:W-:-:S13]  /*2830*/  ISETP.GE.U32.AND P0, PT, R7, R8, PT ;  /* 0x000000080700720c */ /* 0x000fda0003f06070 */
[-C--:B------:R-:W-:Y:S02]  /*2840*/  @P0 IADD3 R7, PT, PT, R7, -R8.reuse, RZ ;  /* 0x8000000807070210 */ /* 0x080fe40007ffe0ff */
[----:B------:R-:W-:Y:S02]  /*2850*/  @P0 IADD3 R5, PT, PT, R5, 0x1, RZ ;  /* 0x0000000105050810 */ /* 0x000fe40007ffe0ff */
[----:B------:R-:W-:-:S13]  /*2860*/  ISETP.GE.U32.AND P1, PT, R7, R8, PT ;  /* 0x000000080700720c */ /* 0x000fda0003f26070 */
[----:B------:R-:W-:Y:S02]  /*2870*/  @P1 IADD3 R5, PT, PT, R5, 0x1, RZ ;  /* 0x0000000105051810 */ /* 0x000fe40007ffe0ff */
[----:B------:R-:W-:-:S04]  /*2880*/  @!P2 LOP3.LUT R5, RZ, R8, RZ, 0x33, !PT ;  /* 0x00000008ff05a212 */ /* 0x000fc800078e33ff */
[----:B------:R-:W0:Y:S02]  /*2890*/  I2F.F64.U32 R20, R5 ;  /* 0x0000000500147312 */ /* 0x000e240000201800 */
[----:B0-----:R-:W-:-:S11]  /*28a0*/  DADD R20, -RZ, -R20 ;  /* 0x00000000ff147229 */ /* 0x001fd60000000914 */
.L_x_4:
[----:B------:R-:W-:Y:S05]  /*28b0*/  BSYNC.RECONVERGENT B0 ;  /* 0x0000000000007941 */ /* 0x000fea0003800200 */
.L_x_3:
[----:B------:R-:W1:Y:S08]  /*28c0*/  S2UR UR6, SR_CgaCtaId ;  /* 0x00000000000679c3 */ /* 0x000e700000008800 */
[----:B------:R-:W-:Y:S01]  /*28d0*/  BAR.SYNC.DEFER_BLOCKING 0x0 ;  /* 0x0000000000007b1d */ /* 0x000fe20000010000 */
[----:B------:R-:W-:Y:S02]  /*28e0*/  I2FP.F32.S32 R5, R8 ;  /* 0x0000000800057245 */ /* 0x000fe40000201400 */
[----:B0-----:R-:W-:-:S03]  /*28f0*/  MOV R11, RZ ;  /* 0x000000ff000b7202 */ /* 0x001fc60000000f00 */
[----:B------:R-:W-:Y:S02]  /*2900*/  UMOV UR5, 0x400 ;  /* 0x0000040000057882 */ /* 0x000fe40000000000 */
[----:B------:R-:W-:Y:S02]  /*2910*/  UIADD3 UR7, UPT, UPT, UR5, 0x964, URZ ;  /* 0x0000096405077890 */ /* 0x000fe4000fffe0ff */
[----:B------:R-:W-:Y:S02]  /*2920*/  UIADD3 UR5, UPT, UPT, UR5, 0x4b0, URZ ;  /* 0x000004b005057890 */ /* 0x000fe4000fffe0ff */
[----:B-1----:R-:W-:Y:S02]  /*2930*/  ULEA UR7, UR6, UR7, 0x18 ;  /* 0x0000000706077291 */ /* 0x002fe4000f8ec0ff */
[----:B------:R-:W-:-:S04]  /*2940*/  ULEA UR5, UR6, UR5, 0x18 ;  /* 0x0000000506057291 */ /* 0x000fc8000f8ec0ff */
[C---:B------:R-:W-:Y:S02]  /*2950*/  LEA R12, R0.reuse, UR7, 0x2 ;  /* 0x00000007000c7c11 */ /* 0x040fe4000f8e10ff */
[----:B------:R-:W-:-:S03]  /*2960*/  LEA R13, R0, UR5, 0x2 ;  /* 0x00000005000d7c11 */ /* 0x000fc6000f8e10ff */
[----:B------:R-:W-:Y:S04]  /*2970*/  LDS R4, [R12] ;  /* 0x000000000c047984 */ /* 0x000fe80000000800 */
[----:B------:R-:W0:Y:S02]  /*2980*/  LDS R7, [R13] ;  /* 0x000000000d077984 */ /* 0x000e240000000800 */
[----:B0-----:R-:W-:Y:S02]  /*2990*/  FFMA R10, R4, R5, R7 ;  /* 0x00000005040a7223 */ /* 0x001fe40000000007 */
[----:B------:R-:W0:Y:S02]  /*29a0*/  LDC.64 R4, c[0x0][0x390] ;  /* 0x0000e400ff047b82 */ /* 0x000e240000000a00 */
[----:B------:R-:W1:Y:S01]  /*29b0*/  F2F.F64.F32 R8, R10 ;  /* 0x0000000a00087310 */ /* 0x000e620000201800 */
[----:B------:R2:W-:Y:S05]  /*29c0*/  STS [R13], R10 ;  /* 0x0000000a0d007388 */ /* 0x0005ea0000000800 */
[----:B------:R-:W3:Y:S01]  /*29d0*/  LDC.64 R6, c[0x0][0x380] ;  /* 0x0000e000ff067b82 */ /* 0x000ee20000000a00 */
[----:B-12---:R-:W-:-:S11]  /*29e0*/  DMUL R20, R8, R20 ;  /* 0x0000001408147228 */ /* 0x006fd60000000000 */
.L_x_11:
[----:B---3--:R-:W-:-:S05]  /*29f0*/  IMAD.WIDE.U32 R8, R11, 0x4, R6 ;  /* 0x000000040b087825 */ /* 0x008fca00078e0006 */
[----:B--2---:R-:W2:Y:S02]  /*2a00*/  LDG.E R10, desc[UR10][R8.64] ;  /* 0x0000000a080a7981 */ /* 0x004ea4000c1e1900 */
[----:B--2---:R-:W1:Y:S02]  /*2a10*/  F2F.F64.F32 R12, R10 ;  /* 0x0000000a000c7310 */ /* 0x004e640000201800 */
[----:B-1----:R-:W-:-:S08]  /*2a20*/  DMUL R12, R20, R12 ;  /* 0x0000000c140c7228 */ /* 0x002fd00000000000 */
[----:B------:R-:W-:Y:S01]  /*2a30*/  DFMA R14, R12, UR12, R22 ;  /* 0x0000000c0c0e7c2b */ /* 0x000fe20008000016 */
[----:B------:R-:W-:-:S05]  /*2a40*/  LEA R13, R0, R11, 0xc ;  /* 0x0000000b000d7211 */ /* 0x000fca00078e60ff */
[----:B------:R-:W1:Y:S01]  /*2a50*/  F2F.F32.F64 R19, R14 ;  /* 0x0000000e00137310 */ /* 0x000e620000301000 */
[----:B0-----:R-:W-:-:S05]  /*2a60*/  IMAD.WIDE.U32 R12, R13, 0x4, R4 ;  /* 0x000000040d0c7825 */ /* 0x001fca00078e0004 */
[----:B-1----:R0:W-:Y:S04]  /*2a70*/  REDG.E.ADD.F32.FTZ.RN.STRONG.GPU desc[UR10][R12.64], R19 ;  /* 0x000000130c0079a6 */ /* 0x0021e8000c12f30a */
[----:B------:R-:W2:Y:S02]  /*2a80*/  LDG.E R18, desc[UR10][R8.64+0x4] ;  /* 0x0000040a08127981 */ /* 0x000ea4000c1e1900 */
[----:B--2---:R-:W1:Y:S02]  /*2a90*/  F2F.F64.F32 R16, R18 ;  /* 0x0000001200107310 */ /* 0x004e640000201800 */
[----:B-1----:R-:W-:-:S08]  /*2aa0*/  DMUL R16, R20, R16 ;  /* 0x0000001014107228 */ /* 0x002fd00000000000 */
[----:B------:R-:W-:-:S10]  /*2ab0*/  DFMA R16, R16, UR12, R22 ;  /* 0x0000000c10107c2b */ /* 0x000fd40008000016 */
[----:B------:R-:W1:Y:S02]  /*2ac0*/  F2F.F32.F64 R17, R16 ;  /* 0x0000001000117310 */ /* 0x000e640000301000 */
[----:B-1----:R1:W-:Y:S04]  /*2ad0*/  REDG.E.ADD.F32.FTZ.RN.STRONG.GPU desc[UR10][R12.64+0x4], R17 ;  /* 0x000004110c0079a6 */ /* 0x0023e8000c12f30a */
[----:B------:R-:W2:Y:S02]  /*2ae0*/  LDG.E R10, desc[UR10][R8.64+0x8] ;  /* 0x0000080a080a7981 */ /* 0x000ea4000c1e1900 */
[----:B--2---:R-:W2:Y:S02]  /*2af0*/  F2F.F64.F32 R14, R10 ;  /* 0x0000000a000e7310 */ /* 0x004ea40000201800 */
[----:B--2---:R-:W-:-:S08]  /*2b00*/  DMUL R14, R20, R14 ;  /* 0x0000000e140e7228 */ /* 0x004fd00000000000 */
[----:B------:R-:W-:-:S10]  /*2b10*/  DFMA R14, R14, UR12, R22 ;  /* 0x0000000c0e0e7c2b */ /* 0x000fd40008000016 */
[----:B------:R-:W2:Y:S02]  /*2b20*/  F2F.F32.F64 R15, R14 ;  /* 0x0000000e000f7310 */ /* 0x000ea40000301000 */
[----:B--2---:R2:W-:Y:S04]  /*2b30*/  REDG.E.ADD.F32.FTZ.RN.STRONG.GPU desc[UR10][R12.64+0x8], R15 ;  /* 0x0000080f0c0079a6 */ /* 0x0045e8000c12f30a */
[----:B------:R-:W0:Y:S02]  /*2b40*/  LDG.E R24, desc[UR10][R8.64+0xc] ;  /* 0x00000c0a08187981 */ /* 0x000e24000c1e1900 */
[----:B0-----:R-:W0:Y:S02]  /*2b50*/  F2F.F64.F32 R18, R24 ;  /* 0x0000001800127310 */ /* 0x001e240000201800 */
[----:B0-----:R-:W-:-:S08]  /*2b60*/  DMUL R18, R20, R18 ;  /* 0x0000001214127228 */ /* 0x001fd00000000000 */
[----:B------:R-:W-:-:S10]  /*2b70*/  DFMA R18, R18, UR12, R22 ;  /* 0x0000000c12127c2b */ /* 0x000fd40008000016 */
[----:B------:R-:W0:Y:S02]  /*2b80*/  F2F.F32.F64 R19, R18 ;  /* 0x0000001200137310 */ /* 0x000e240000301000 */
[----:B0-----:R0:W-:Y:S04]  /*2b90*/  REDG.E.ADD.F32.FTZ.RN.STRONG.GPU desc[UR10][R12.64+0xc], R19 ;  /* 0x00000c130c0079a6 */ /* 0x0011e8000c12f30a */
[----:B------:R-:W1:Y:S02]  /*2ba0*/  LDG.E R10, desc[UR10][R8.64+0x10] ;  /* 0x0000100a080a7981 */ /* 0x000e64000c1e1900 */
[----:B-1----:R-:W1:Y:S02]  /*2bb0*/  F2F.F64.F32 R16, R10 ;  /* 0x0000000a00107310 */ /* 0x002e640000201800 */
        /* <DEDUP_REMOVED lines=16> */
[----:B------:R-:W1:Y:S01]  /*2cc0*/  LDG.E R24, desc[UR10][R8.64+0x1c] ;  /* 0x00001c0a08187981 */ /* 0x000e62000c1e1900 */
[----:B------:R-:W-:-:S04]  /*2cd0*/  IADD3 R11, PT, PT, R11, 0x8, RZ ;  /* 0x000000080b0b7810 */ /* 0x000fc80007ffe0ff */
[----:B------:R-:W-:Y:S01]  /*2ce0*/  ISETP.NE.AND P0, PT, R11, 0x1000, PT ;  /* 0x000010000b00780c */ /* 0x000fe20003f05270 */
[----:B-1----:R-:W0:Y:S02]  /*2cf0*/  F2F.F64.F32 R16, R24 ;  /* 0x0000001800107310 */ /* 0x002e240000201800 */
[----:B0-----:R-:W-:-:S08]  /*2d00*/  DMUL R16, R20, R16 ;  /* 0x0000001014107228 */ /* 0x001fd00000000000 */
[----:B------:R-:W-:-:S10]  /*2d10*/  DFMA R16, R16, UR12, R22 ;  /* 0x0000000c10107c2b */ /* 0x000fd40008000016 */
[----:B------:R-:W0:Y:S02]  /*2d20*/  F2F.F32.F64 R17, R16 ;  /* 0x0000001000117310 */ /* 0x000e240000301000 */
[----:B0-----:R2:W-:Y:S01]  /*2d30*/  REDG.E.ADD.F32.FTZ.RN.STRONG.GPU desc[UR10][R12.64+0x1c], R17 ;  /* 0x00001c110c0079a6 */ /* 0x0015e2000c12f30a */
[----:B------:R-:W-:Y:S05]  /*2d40*/  @P0 BRA `(.L_x_11) ;  /* 0xfffffffc00280947 */ /* 0x000fea000383ffff */
[----:B------:R-:W-:Y:S01]  /*2d50*/  BAR.SYNC.DEFER_BLOCKING 0x0 ;  /* 0x0000000000007b1d */ /* 0x000fe20000010000 */
[----:B------:R-:W-:-:S04]  /*2d60*/  UIADD3 UR4, UPT, UPT, UR4, 0x1, URZ ;  /* 0x0000000104047890 */ /* 0x000fc8000fffe0ff */
[----:B------:R-:W-:-:S09]  /*2d70*/  UISETP.NE.AND UP0, UPT, UR4, 0x14, UPT ;  /* 0x000000140400788c */ /* 0x000fd2000bf05270 */
[----:B------:R-:W-:Y:S05]  /*2d80*/  BRA.U UP0, `(.L_x_12) ;  /* 0xffffffd100d47547 */ /* 0x000fea000b83ffff */
[----:B------:R-:W-:Y:S05]  /*2d90*/  EXIT ;  /* 0x000000000000794d */ /* 0x000fea0003800000 */
.L_x_13:
[----:B------:R-:W-:-:S00]  /*2da0*/  BRA `(.L_x_13) ;  /* 0xfffffffc00fc7947 */ /* 0x000fc0000383ffff */
[----:B------:R-:W-:-:S00]  /*2db0*/  NOP ;  /* 0x0000000000007918 */ /* 0x000fc00000000000 */
        /* <DEDUP_REMOVED lines=12> */
.L_x_14:


//--------------------- .nv.shared._Z23single_image_global_gpuPfPiS_S_iS_S_ff --------------------------
	.section	.nv.shared._Z23single_image_global_gpuPfPiS_S_iS_S_ff,"aw",@nobits
	.sectionflags	@""
	.align	4
.nv.shared._Z23single_image_global_gpuPfPiS_S_iS_S_ff:
	.zero		4628


//--------------------- .nv.shared.reserved.0     --------------------------
	.section	.nv.shared.reserved.0,"aw",@nobits
	.weak		__nv_reservedSMEM_offset_0_alias
	.size		__nv_reservedSMEM_offset_0_alias, 0, 64
	.other		__nv_reservedSMEM_offset_0_alias,@"STO_CUDA_RESERVED_SHARED STV_DEFAULT"
__nv_reservedSMEM_offset_0_alias:
	.zero		0
	.zero		64


//--------------------- .nv.constant0._Z23single_image_global_gpuPfPiS_S_iS_S_ff --------------------------
	.section	.nv.constant0._Z23single_image_global_gpuPfPiS_S_iS_S_ff,"a",@progbits
	.sectionflags	@""
	.align	4
.nv.constant0._Z23single_image_global_gpuPfPiS_S_iS_S_ff:
	.zero		960


//--------------------- SYMBOLS --------------------------

	.type		.nv.reservedSmem.offset0,@object
	.size		.nv.reservedSmem.offset0,0x4
	.type		.nv.reservedSmem.cap,@object
	.size		.nv.reservedSmem.cap,0x4
